//
// Generated by NVIDIA NVVM Compiler
//
// Compiler Build ID: CL-36424714
// Cuda compilation tools, release 13.0, V13.0.88
// Based on NVVM 20.0.0
//

.version 9.0
.target sm_100
.address_size 64

	// .globl	_Z5mkidePfi
.const .align 4 .b8 t[40000];

.visible .entry _Z5mkidePfi(
	.param .u64 .ptr .align 1 _Z5mkidePfi_param_0,
	.param .u32 _Z5mkidePfi_param_1
)
{
	.reg .b32 	%r<8>;
	.reg .b64 	%rd<5>;

	ld.param.u64 	%rd1, [_Z5mkidePfi_param_0];
	ld.param.u32 	%r1, [_Z5mkidePfi_param_1];
	cvta.to.global.u64 	%rd2, %rd1;
	mov.u32 	%r2, %ctaid.x;
	mov.u32 	%r3, %ntid.x;
	mov.u32 	%r4, %tid.x;
	mad.lo.s32 	%r5, %r2, %r3, %r4;
	mad.lo.s32 	%r6, %r1, %r5, %r5;
	mul.wide.s32 	%rd3, %r6, 4;
	add.s64 	%rd4, %rd2, %rd3;
	mov.b32 	%r7, 1065353216;
	st.global.u32 	[%rd4], %r7;
	ret;

}
	// .globl	_Z6divRowPfS_S_ii
.visible .entry _Z6divRowPfS_S_ii(
	.param .u64 .ptr .align 1 _Z6divRowPfS_S_ii_param_0,
	.param .u64 .ptr .align 1 _Z6divRowPfS_S_ii_param_1,
	.param .u64 .ptr .align 1 _Z6divRowPfS_S_ii_param_2,
	.param .u32 _Z6divRowPfS_S_ii_param_3,
	.param .u32 _Z6divRowPfS_S_ii_param_4
)
{
	.reg .pred 	%p<2>;
	.reg .b32 	%r<11>;
	.reg .b32 	%f<7>;
	.reg .b64 	%rd<16>;

	ld.param.u64 	%rd1, [_Z6divRowPfS_S_ii_param_0];
	ld.param.u64 	%rd2, [_Z6divRowPfS_S_ii_param_1];
	ld.param.u64 	%rd3, [_Z6divRowPfS_S_ii_param_2];
	ld.param.u32 	%r2, [_Z6divRowPfS_S_ii_param_3];
	ld.param.u32 	%r3, [_Z6divRowPfS_S_ii_param_4];
	mov.u32 	%r4, %ctaid.x;
	mov.u32 	%r5, %ntid.x;
	mov.u32 	%r6, %tid.x;
	mad.lo.s32 	%r1, %r4, %r5, %r6;
	setp.ge.s32 	%p1, %r1, %r2;
	@%p1 bra 	$L__BB1_2;
	cvta.to.global.u64 	%rd4, %rd1;
	cvta.to.global.u64 	%rd5, %rd2;
	cvta.to.global.u64 	%rd6, %rd3;
	mul.lo.s32 	%r7, %r3, %r2;
	add.s32 	%r8, %r7, %r3;
	mul.wide.s32 	%rd7, %r8, 4;
	add.s64 	%rd8, %rd4, %rd7;
	ld.global.f32 	%f1, [%rd8];
	add.s32 	%r9, %r7, %r1;
	mul.wide.s32 	%rd9, %r9, 4;
	add.s64 	%rd10, %rd4, %rd9;
	ld.global.f32 	%f2, [%rd10];
	div.rn.f32 	%f3, %f2, %f1;
	st.global.f32 	[%rd10], %f3;
	add.s64 	%rd11, %rd5, %rd9;
	ld.global.f32 	%f4, [%rd11];
	div.rn.f32 	%f5, %f4, %f1;
	st.global.f32 	[%rd11], %f5;
	mad.lo.s32 	%r10, %r2, %r1, %r3;
	mul.wide.s32 	%rd12, %r10, 4;
	add.s64 	%rd13, %rd4, %rd12;
	ld.global.f32 	%f6, [%rd13];
	mul.wide.s32 	%rd14, %r1, 4;
	add.s64 	%rd15, %rd6, %rd14;
	st.global.f32 	[%rd15], %f6;
$L__BB1_2:
	ret;

}
	// .globl	_Z16GaussEliminationPfS_S_ii
.visible .entry _Z16GaussEliminationPfS_S_ii(
	.param .u64 .ptr .align 1 _Z16GaussEliminationPfS_S_ii_param_0,
	.param .u64 .ptr .align 1 _Z16GaussEliminationPfS_S_ii_param_1,
	.param .u64 .ptr .align 1 _Z16GaussEliminationPfS_S_ii_param_2,
	.param .u32 _Z16GaussEliminationPfS_S_ii_param_3,
	.param .u32 _Z16GaussEliminationPfS_S_ii_param_4
)
{
	.reg .pred 	%p<4>;
	.reg .b32 	%r<10>;
	.reg .b32 	%f<11>;
	.reg .b64 	%rd<15>;

	ld.param.u64 	%rd1, [_Z16GaussEliminationPfS_S_ii_param_0];
	ld.param.u64 	%rd2, [_Z16GaussEliminationPfS_S_ii_param_1];
	ld.param.u64 	%rd3, [_Z16GaussEliminationPfS_S_ii_param_2];
	ld.param.u32 	%r3, [_Z16GaussEliminationPfS_S_ii_param_3];
	ld.param.u32 	%r4, [_Z16GaussEliminationPfS_S_ii_param_4];
	mov.u32 	%r1, %ctaid.x;
	mov.u32 	%r5, %ctaid.y;
	mov.u32 	%r6, %ntid.y;
	mov.u32 	%r7, %tid.x;
	mad.lo.s32 	%r2, %r5, %r6, %r7;
	setp.ge.s32 	%p1, %r2, %r3;
	setp.eq.s32 	%p2, %r4, %r1;
	or.pred  	%p3, %p1, %p2;
	@%p3 bra 	$L__BB2_2;
	cvta.to.global.u64 	%rd4, %rd1;
	cvta.to.global.u64 	%rd5, %rd3;
	cvta.to.global.u64 	%rd6, %rd2;
	mad.lo.s32 	%r8, %r3, %r1, %r2;
	mad.lo.s32 	%r9, %r4, %r3, %r2;
	mul.wide.s32 	%rd7, %r9, 4;
	add.s64 	%rd8, %rd4, %rd7;
	ld.global.f32 	%f1, [%rd8];
	mul.wide.u32 	%rd9, %r1, 4;
	add.s64 	%rd10, %rd5, %rd9;
	ld.global.f32 	%f2, [%rd10];
	mul.f32 	%f3, %f1, %f2;
	mul.wide.u32 	%rd11, %r8, 4;
	add.s64 	%rd12, %rd4, %rd11;
	ld.global.f32 	%f4, [%rd12];
	sub.f32 	%f5, %f4, %f3;
	st.global.f32 	[%rd12], %f5;
	add.s64 	%rd13, %rd6, %rd7;
	ld.global.f32 	%f6, [%rd13];
	ld.global.f32 	%f7, [%rd10];
	mul.f32 	%f8, %f6, %f7;
	add.s64 	%rd14, %rd6, %rd11;
	ld.global.f32 	%f9, [%rd14];
	sub.f32 	%f10, %f9, %f8;
	st.global.f32 	[%rd14], %f10;
$L__BB2_2:
	ret;

}
	// .globl	_Z14GaussJordanGpuPfS_i
.visible .entry _Z14GaussJordanGpuPfS_i(
	.param .u64 .ptr .align 1 _Z14GaussJordanGpuPfS_i_param_0,
	.param .u64 .ptr .align 1 _Z14GaussJordanGpuPfS_i_param_1,
	.param .u32 _Z14GaussJordanGpuPfS_i_param_2
)
{
	.reg .pred 	%p<27>;
	.reg .b32 	%r<96>;
	.reg .b32 	%f<183>;
	.reg .b64 	%rd<144>;

	ld.param.u64 	%rd10, [_Z14GaussJordanGpuPfS_i_param_0];
	ld.param.u64 	%rd11, [_Z14GaussJordanGpuPfS_i_param_1];
	ld.param.u32 	%r36, [_Z14GaussJordanGpuPfS_i_param_2];
	cvta.to.global.u64 	%rd1, %rd11;
	cvta.to.global.u64 	%rd2, %rd10;
	setp.lt.s32 	%p1, %r36, 1;
	@%p1 bra 	$L__BB3_39;
	add.s32 	%r1, %r36, -1;
	and.b32  	%r2, %r36, 7;
	setp.lt.u32 	%p2, %r1, 7;
	mov.b32 	%r82, 0;
	@%p2 bra 	$L__BB3_4;
	and.b32  	%r82, %r36, 2147483640;
	mov.b32 	%r85, 0;
$L__BB3_3:
	.pragma "nounroll";
	mul.lo.s32 	%r39, %r85, %r36;
	add.s32 	%r40, %r39, %r85;
	mul.wide.u32 	%rd12, %r40, 4;
	add.s64 	%rd13, %rd1, %rd12;
	mov.b32 	%r41, 1065353216;
	st.global.u32 	[%rd13], %r41;
	add.s32 	%r42, %r39, %r36;
	cvt.u64.u32 	%rd14, %r42;
	cvt.u64.u32 	%rd15, %r85;
	add.s64 	%rd16, %rd14, %rd15;
	shl.b64 	%rd17, %rd16, 2;
	add.s64 	%rd18, %rd1, %rd17;
	st.global.u32 	[%rd18+4], %r41;
	add.s32 	%r43, %r42, %r36;
	cvt.u64.u32 	%rd19, %r43;
	add.s64 	%rd20, %rd19, %rd15;
	shl.b64 	%rd21, %rd20, 2;
	add.s64 	%rd22, %rd1, %rd21;
	st.global.u32 	[%rd22+8], %r41;
	add.s32 	%r44, %r43, %r36;
	cvt.u64.u32 	%rd23, %r44;
	add.s64 	%rd24, %rd23, %rd15;
	shl.b64 	%rd25, %rd24, 2;
	add.s64 	%rd26, %rd1, %rd25;
	st.global.u32 	[%rd26+12], %r41;
	add.s32 	%r45, %r44, %r36;
	cvt.u64.u32 	%rd27, %r45;
	add.s64 	%rd28, %rd27, %rd15;
	shl.b64 	%rd29, %rd28, 2;
	add.s64 	%rd30, %rd1, %rd29;
	st.global.u32 	[%rd30+16], %r41;
	add.s32 	%r46, %r45, %r36;
	cvt.u64.u32 	%rd31, %r46;
	add.s64 	%rd32, %rd31, %rd15;
	shl.b64 	%rd33, %rd32, 2;
	add.s64 	%rd34, %rd1, %rd33;
	st.global.u32 	[%rd34+20], %r41;
	add.s32 	%r47, %r46, %r36;
	cvt.u64.u32 	%rd35, %r47;
	add.s64 	%rd36, %rd35, %rd15;
	shl.b64 	%rd37, %rd36, 2;
	add.s64 	%rd38, %rd1, %rd37;
	st.global.u32 	[%rd38+24], %r41;
	add.s32 	%r48, %r47, %r36;
	cvt.u64.u32 	%rd39, %r48;
	add.s64 	%rd40, %rd39, %rd15;
	shl.b64 	%rd41, %rd40, 2;
	add.s64 	%rd42, %rd1, %rd41;
	st.global.u32 	[%rd42+28], %r41;
	add.s32 	%r85, %r85, 8;
	setp.eq.s32 	%p3, %r85, %r82;
	@%p3 bra 	$L__BB3_4;
	bra.uni 	$L__BB3_3;
$L__BB3_4:
	setp.eq.s32 	%p4, %r2, 0;
	@%p4 bra 	$L__BB3_12;
	and.b32  	%r5, %r36, 3;
	setp.lt.u32 	%p5, %r2, 4;
	@%p5 bra 	$L__BB3_7;
	mul.lo.s32 	%r49, %r82, %r36;
	add.s32 	%r50, %r49, %r82;
	mul.wide.u32 	%rd43, %r50, 4;
	add.s64 	%rd44, %rd1, %rd43;
	mov.b32 	%r51, 1065353216;
	st.global.u32 	[%rd44], %r51;
	add.s32 	%r52, %r49, %r36;
	cvt.u64.u32 	%rd45, %r52;
	cvt.u64.u32 	%rd46, %r82;
	add.s64 	%rd47, %rd45, %rd46;
	shl.b64 	%rd48, %rd47, 2;
	add.s64 	%rd49, %rd1, %rd48;
	st.global.u32 	[%rd49+4], %r51;
	add.s32 	%r53, %r52, %r36;
	cvt.u64.u32 	%rd50, %r53;
	add.s64 	%rd51, %rd50, %rd46;
	shl.b64 	%rd52, %rd51, 2;
	add.s64 	%rd53, %rd1, %rd52;
	st.global.u32 	[%rd53+8], %r51;
	add.s32 	%r54, %r53, %r36;
	cvt.u64.u32 	%rd54, %r54;
	add.s64 	%rd55, %rd54, %rd46;
	shl.b64 	%rd56, %rd55, 2;
	add.s64 	%rd57, %rd1, %rd56;
	st.global.u32 	[%rd57+12], %r51;
	add.s32 	%r82, %r82, 4;
$L__BB3_7:
	setp.eq.s32 	%p6, %r5, 0;
	@%p6 bra 	$L__BB3_12;
	setp.eq.s32 	%p7, %r5, 1;
	@%p7 bra 	$L__BB3_10;
	mul.lo.s32 	%r55, %r82, %r36;
	add.s32 	%r56, %r55, %r82;
	mul.wide.u32 	%rd58, %r56, 4;
	add.s64 	%rd59, %rd1, %rd58;
	mov.b32 	%r57, 1065353216;
	st.global.u32 	[%rd59], %r57;
	add.s32 	%r58, %r55, %r36;
	cvt.u64.u32 	%rd60, %r58;
	cvt.u64.u32 	%rd61, %r82;
	add.s64 	%rd62, %rd60, %rd61;
	shl.b64 	%rd63, %rd62, 2;
	add.s64 	%rd64, %rd1, %rd63;
	st.global.u32 	[%rd64+4], %r57;
	add.s32 	%r82, %r82, 2;
$L__BB3_10:
	and.b32  	%r59, %r36, 1;
	setp.eq.b32 	%p8, %r59, 1;
	not.pred 	%p9, %p8;
	@%p9 bra 	$L__BB3_12;
	mad.lo.s32 	%r60, %r82, %r36, %r82;
	mul.wide.u32 	%rd65, %r60, 4;
	add.s64 	%rd66, %rd1, %rd65;
	mov.b32 	%r61, 1065353216;
	st.global.u32 	[%rd66], %r61;
$L__BB3_12:
	and.b32  	%r10, %r36, 3;
	and.b32  	%r11, %r36, 2147483640;
	and.b32  	%r12, %r36, 1;
	neg.s32 	%r13, %r11;
	mul.wide.u32 	%rd3, %r36, 4;
	mov.b32 	%r86, 0;
$L__BB3_13:
	setp.lt.u32 	%p10, %r1, 7;
	mul.lo.s32 	%r17, %r86, %r36;
	add.s32 	%r64, %r17, %r86;
	mul.wide.u32 	%rd67, %r64, 4;
	add.s64 	%rd68, %rd2, %rd67;
	ld.global.f32 	%f1, [%rd68];
	mov.b32 	%r89, 0;
	@%p10 bra 	$L__BB3_16;
	cvt.u64.u32 	%rd69, %r86;
	mul.lo.s64 	%rd70, %rd3, %rd69;
	add.s64 	%rd71, %rd1, %rd70;
	add.s64 	%rd143, %rd71, 16;
	add.s64 	%rd72, %rd2, %rd70;
	add.s64 	%rd142, %rd72, 16;
	mov.u32 	%r87, %r13;
$L__BB3_15:
	.pragma "nounroll";
	ld.global.f32 	%f3, [%rd142+-16];
	div.rn.f32 	%f4, %f3, %f1;
	st.global.f32 	[%rd142+-16], %f4;
	ld.global.f32 	%f5, [%rd143+-16];
	div.rn.f32 	%f6, %f5, %f1;
	st.global.f32 	[%rd143+-16], %f6;
	ld.global.f32 	%f7, [%rd142+-12];
	div.rn.f32 	%f8, %f7, %f1;
	st.global.f32 	[%rd142+-12], %f8;
	ld.global.f32 	%f9, [%rd143+-12];
	div.rn.f32 	%f10, %f9, %f1;
	st.global.f32 	[%rd143+-12], %f10;
	ld.global.f32 	%f11, [%rd142+-8];
	div.rn.f32 	%f12, %f11, %f1;
	st.global.f32 	[%rd142+-8], %f12;
	ld.global.f32 	%f13, [%rd143+-8];
	div.rn.f32 	%f14, %f13, %f1;
	st.global.f32 	[%rd143+-8], %f14;
	ld.global.f32 	%f15, [%rd142+-4];
	div.rn.f32 	%f16, %f15, %f1;
	st.global.f32 	[%rd142+-4], %f16;
	ld.global.f32 	%f17, [%rd143+-4];
	div.rn.f32 	%f18, %f17, %f1;
	st.global.f32 	[%rd143+-4], %f18;
	ld.global.f32 	%f19, [%rd142];
	div.rn.f32 	%f20, %f19, %f1;
	st.global.f32 	[%rd142], %f20;
	ld.global.f32 	%f21, [%rd143];
	div.rn.f32 	%f22, %f21, %f1;
	st.global.f32 	[%rd143], %f22;
	ld.global.f32 	%f23, [%rd142+4];
	div.rn.f32 	%f24, %f23, %f1;
	st.global.f32 	[%rd142+4], %f24;
	ld.global.f32 	%f25, [%rd143+4];
	div.rn.f32 	%f26, %f25, %f1;
	st.global.f32 	[%rd143+4], %f26;
	ld.global.f32 	%f27, [%rd142+8];
	div.rn.f32 	%f28, %f27, %f1;
	st.global.f32 	[%rd142+8], %f28;
	ld.global.f32 	%f29, [%rd143+8];
	div.rn.f32 	%f30, %f29, %f1;
	st.global.f32 	[%rd143+8], %f30;
	ld.global.f32 	%f31, [%rd142+12];
	div.rn.f32 	%f32, %f31, %f1;
	st.global.f32 	[%rd142+12], %f32;
	ld.global.f32 	%f33, [%rd143+12];
	div.rn.f32 	%f34, %f33, %f1;
	st.global.f32 	[%rd143+12], %f34;
	add.s32 	%r87, %r87, 8;
	add.s64 	%rd143, %rd143, 32;
	add.s64 	%rd142, %rd142, 32;
	setp.ne.s32 	%p11, %r87, 0;
	mov.u32 	%r89, %r11;
	@%p11 bra 	$L__BB3_15;
$L__BB3_16:
	setp.eq.s32 	%p12, %r2, 0;
	@%p12 bra 	$L__BB3_24;
	add.s32 	%r65, %r2, -1;
	setp.lt.u32 	%p13, %r65, 3;
	@%p13 bra 	$L__BB3_19;
	add.s32 	%r66, %r89, %r17;
	mul.wide.u32 	%rd73, %r66, 4;
	add.s64 	%rd74, %rd2, %rd73;
	ld.global.f32 	%f35, [%rd74];
	div.rn.f32 	%f36, %f35, %f1;
	st.global.f32 	[%rd74], %f36;
	add.s64 	%rd75, %rd1, %rd73;
	ld.global.f32 	%f37, [%rd75];
	div.rn.f32 	%f38, %f37, %f1;
	st.global.f32 	[%rd75], %f38;
	cvt.u64.u32 	%rd76, %r17;
	cvt.u64.u32 	%rd77, %r89;
	add.s64 	%rd78, %rd77, %rd76;
	shl.b64 	%rd79, %rd78, 2;
	add.s64 	%rd80, %rd2, %rd79;
	ld.global.f32 	%f39, [%rd80+4];
	div.rn.f32 	%f40, %f39, %f1;
	st.global.f32 	[%rd80+4], %f40;
	add.s64 	%rd81, %rd1, %rd79;
	ld.global.f32 	%f41, [%rd81+4];
	div.rn.f32 	%f42, %f41, %f1;
	st.global.f32 	[%rd81+4], %f42;
	ld.global.f32 	%f43, [%rd80+8];
	div.rn.f32 	%f44, %f43, %f1;
	st.global.f32 	[%rd80+8], %f44;
	ld.global.f32 	%f45, [%rd81+8];
	div.rn.f32 	%f46, %f45, %f1;
	st.global.f32 	[%rd81+8], %f46;
	ld.global.f32 	%f47, [%rd80+12];
	div.rn.f32 	%f48, %f47, %f1;
	st.global.f32 	[%rd80+12], %f48;
	ld.global.f32 	%f49, [%rd81+12];
	div.rn.f32 	%f50, %f49, %f1;
	st.global.f32 	[%rd81+12], %f50;
	add.s32 	%r89, %r89, 4;
$L__BB3_19:
	setp.eq.s32 	%p14, %r10, 0;
	@%p14 bra 	$L__BB3_24;
	setp.eq.s32 	%p15, %r10, 1;
	@%p15 bra 	$L__BB3_22;
	add.s32 	%r67, %r89, %r17;
	mul.wide.u32 	%rd82, %r67, 4;
	add.s64 	%rd83, %rd2, %rd82;
	ld.global.f32 	%f51, [%rd83];
	div.rn.f32 	%f52, %f51, %f1;
	st.global.f32 	[%rd83], %f52;
	add.s64 	%rd84, %rd1, %rd82;
	ld.global.f32 	%f53, [%rd84];
	div.rn.f32 	%f54, %f53, %f1;
	st.global.f32 	[%rd84], %f54;
	cvt.u64.u32 	%rd85, %r17;
	cvt.u64.u32 	%rd86, %r89;
	add.s64 	%rd87, %rd86, %rd85;
	shl.b64 	%rd88, %rd87, 2;
	add.s64 	%rd89, %rd2, %rd88;
	ld.global.f32 	%f55, [%rd89+4];
	div.rn.f32 	%f56, %f55, %f1;
	st.global.f32 	[%rd89+4], %f56;
	add.s64 	%rd90, %rd1, %rd88;
	ld.global.f32 	%f57, [%rd90+4];
	div.rn.f32 	%f58, %f57, %f1;
	st.global.f32 	[%rd90+4], %f58;
	add.s32 	%r89, %r89, 2;
$L__BB3_22:
	setp.eq.s32 	%p16, %r12, 0;
	@%p16 bra 	$L__BB3_24;
	add.s32 	%r68, %r89, %r17;
	mul.wide.u32 	%rd91, %r68, 4;
	add.s64 	%rd92, %rd2, %rd91;
	ld.global.f32 	%f59, [%rd92];
	div.rn.f32 	%f60, %f59, %f1;
	st.global.f32 	[%rd92], %f60;
	add.s64 	%rd93, %rd1, %rd91;
	ld.global.f32 	%f61, [%rd93];
	div.rn.f32 	%f62, %f61, %f1;
	st.global.f32 	[%rd93], %f62;
$L__BB3_24:
	mov.b32 	%r91, 0;
	cvt.u64.u32 	%rd125, %r17;
$L__BB3_25:
	setp.eq.s32 	%p17, %r86, %r91;
	@%p17 bra 	$L__BB3_37;
	setp.lt.u32 	%p18, %r1, 7;
	mul.lo.s32 	%r26, %r91, %r36;
	add.s32 	%r71, %r26, %r86;
	mul.wide.u32 	%rd94, %r71, 4;
	add.s64 	%rd95, %rd2, %rd94;
	ld.global.f32 	%f2, [%rd95];
	mov.b32 	%r94, 0;
	@%p18 bra 	$L__BB3_29;
	mov.b32 	%r92, 0;
$L__BB3_28:
	.pragma "nounroll";
	add.s32 	%r73, %r92, %r17;
	mul.wide.u32 	%rd96, %r73, 4;
	add.s64 	%rd97, %rd2, %rd96;
	ld.global.f32 	%f63, [%rd97];
	mul.f32 	%f64, %f2, %f63;
	add.s32 	%r74, %r92, %r26;
	mul.wide.u32 	%rd98, %r74, 4;
	add.s64 	%rd99, %rd2, %rd98;
	ld.global.f32 	%f65, [%rd99];
	sub.f32 	%f66, %f65, %f64;
	st.global.f32 	[%rd99], %f66;
	add.s64 	%rd100, %rd1, %rd96;
	ld.global.f32 	%f67, [%rd100];
	mul.f32 	%f68, %f2, %f67;
	add.s64 	%rd101, %rd1, %rd98;
	ld.global.f32 	%f69, [%rd101];
	sub.f32 	%f70, %f69, %f68;
	st.global.f32 	[%rd101], %f70;
	ld.global.f32 	%f71, [%rd97+4];
	mul.f32 	%f72, %f2, %f71;
	ld.global.f32 	%f73, [%rd99+4];
	sub.f32 	%f74, %f73, %f72;
	st.global.f32 	[%rd99+4], %f74;
	ld.global.f32 	%f75, [%rd100+4];
	mul.f32 	%f76, %f2, %f75;
	ld.global.f32 	%f77, [%rd101+4];
	sub.f32 	%f78, %f77, %f76;
	st.global.f32 	[%rd101+4], %f78;
	ld.global.f32 	%f79, [%rd97+8];
	mul.f32 	%f80, %f2, %f79;
	ld.global.f32 	%f81, [%rd99+8];
	sub.f32 	%f82, %f81, %f80;
	st.global.f32 	[%rd99+8], %f82;
	ld.global.f32 	%f83, [%rd100+8];
	mul.f32 	%f84, %f2, %f83;
	ld.global.f32 	%f85, [%rd101+8];
	sub.f32 	%f86, %f85, %f84;
	st.global.f32 	[%rd101+8], %f86;
	ld.global.f32 	%f87, [%rd97+12];
	mul.f32 	%f88, %f2, %f87;
	ld.global.f32 	%f89, [%rd99+12];
	sub.f32 	%f90, %f89, %f88;
	st.global.f32 	[%rd99+12], %f90;
	ld.global.f32 	%f91, [%rd100+12];
	mul.f32 	%f92, %f2, %f91;
	ld.global.f32 	%f93, [%rd101+12];
	sub.f32 	%f94, %f93, %f92;
	st.global.f32 	[%rd101+12], %f94;
	ld.global.f32 	%f95, [%rd97+16];
	mul.f32 	%f96, %f2, %f95;
	ld.global.f32 	%f97, [%rd99+16];
	sub.f32 	%f98, %f97, %f96;
	st.global.f32 	[%rd99+16], %f98;
	ld.global.f32 	%f99, [%rd100+16];
	mul.f32 	%f100, %f2, %f99;
	ld.global.f32 	%f101, [%rd101+16];
	sub.f32 	%f102, %f101, %f100;
	st.global.f32 	[%rd101+16], %f102;
	ld.global.f32 	%f103, [%rd97+20];
	mul.f32 	%f104, %f2, %f103;
	ld.global.f32 	%f105, [%rd99+20];
	sub.f32 	%f106, %f105, %f104;
	st.global.f32 	[%rd99+20], %f106;
	ld.global.f32 	%f107, [%rd100+20];
	mul.f32 	%f108, %f2, %f107;
	ld.global.f32 	%f109, [%rd101+20];
	sub.f32 	%f110, %f109, %f108;
	st.global.f32 	[%rd101+20], %f110;
	ld.global.f32 	%f111, [%rd97+24];
	mul.f32 	%f112, %f2, %f111;
	ld.global.f32 	%f113, [%rd99+24];
	sub.f32 	%f114, %f113, %f112;
	st.global.f32 	[%rd99+24], %f114;
	ld.global.f32 	%f115, [%rd100+24];
	mul.f32 	%f116, %f2, %f115;
	ld.global.f32 	%f117, [%rd101+24];
	sub.f32 	%f118, %f117, %f116;
	st.global.f32 	[%rd101+24], %f118;
	ld.global.f32 	%f119, [%rd97+28];
	mul.f32 	%f120, %f2, %f119;
	ld.global.f32 	%f121, [%rd99+28];
	sub.f32 	%f122, %f121, %f120;
	st.global.f32 	[%rd99+28], %f122;
	ld.global.f32 	%f123, [%rd100+28];
	mul.f32 	%f124, %f2, %f123;
	ld.global.f32 	%f125, [%rd101+28];
	sub.f32 	%f126, %f125, %f124;
	st.global.f32 	[%rd101+28], %f126;
	add.s32 	%r92, %r92, 8;
	setp.ne.s32 	%p19, %r92, %r11;
	mov.u32 	%r94, %r11;
	@%p19 bra 	$L__BB3_28;
$L__BB3_29:
	setp.eq.s32 	%p20, %r2, 0;
	@%p20 bra 	$L__BB3_37;
	add.s32 	%r75, %r2, -1;
	setp.lt.u32 	%p21, %r75, 3;
	@%p21 bra 	$L__BB3_32;
	add.s32 	%r76, %r94, %r17;
	mul.wide.u32 	%rd102, %r76, 4;
	add.s64 	%rd103, %rd2, %rd102;
	ld.global.f32 	%f127, [%rd103];
	mul.f32 	%f128, %f2, %f127;
	add.s32 	%r77, %r94, %r26;
	mul.wide.u32 	%rd104, %r77, 4;
	add.s64 	%rd105, %rd2, %rd104;
	ld.global.f32 	%f129, [%rd105];
	sub.f32 	%f130, %f129, %f128;
	st.global.f32 	[%rd105], %f130;
	add.s64 	%rd106, %rd1, %rd102;
	ld.global.f32 	%f131, [%rd106];
	mul.f32 	%f132, %f2, %f131;
	add.s64 	%rd107, %rd1, %rd104;
	ld.global.f32 	%f133, [%rd107];
	sub.f32 	%f134, %f133, %f132;
	st.global.f32 	[%rd107], %f134;
	cvt.u64.u32 	%rd109, %r94;
	add.s64 	%rd110, %rd109, %rd125;
	shl.b64 	%rd111, %rd110, 2;
	add.s64 	%rd112, %rd2, %rd111;
	ld.global.f32 	%f135, [%rd112+4];
	mul.f32 	%f136, %f2, %f135;
	cvt.u64.u32 	%rd113, %r26;
	add.s64 	%rd114, %rd109, %rd113;
	shl.b64 	%rd115, %rd114, 2;
	add.s64 	%rd116, %rd2, %rd115;
	ld.global.f32 	%f137, [%rd116+4];
	sub.f32 	%f138, %f137, %f136;
	st.global.f32 	[%rd116+4], %f138;
	add.s64 	%rd117, %rd1, %rd111;
	ld.global.f32 	%f139, [%rd117+4];
	mul.f32 	%f140, %f2, %f139;
	add.s64 	%rd118, %rd1, %rd115;
	ld.global.f32 	%f141, [%rd118+4];
	sub.f32 	%f142, %f141, %f140;
	st.global.f32 	[%rd118+4], %f142;
	ld.global.f32 	%f143, [%rd112+8];
	mul.f32 	%f144, %f2, %f143;
	ld.global.f32 	%f145, [%rd116+8];
	sub.f32 	%f146, %f145, %f144;
	st.global.f32 	[%rd116+8], %f146;
	ld.global.f32 	%f147, [%rd117+8];
	mul.f32 	%f148, %f2, %f147;
	ld.global.f32 	%f149, [%rd118+8];
	sub.f32 	%f150, %f149, %f148;
	st.global.f32 	[%rd118+8], %f150;
	ld.global.f32 	%f151, [%rd112+12];
	mul.f32 	%f152, %f2, %f151;
	ld.global.f32 	%f153, [%rd116+12];
	sub.f32 	%f154, %f153, %f152;
	st.global.f32 	[%rd116+12], %f154;
	ld.global.f32 	%f155, [%rd117+12];
	mul.f32 	%f156, %f2, %f155;
	ld.global.f32 	%f157, [%rd118+12];
	sub.f32 	%f158, %f157, %f156;
	st.global.f32 	[%rd118+12], %f158;
	add.s32 	%r94, %r94, 4;
$L__BB3_32:
	setp.eq.s32 	%p22, %r10, 0;
	@%p22 bra 	$L__BB3_37;
	setp.eq.s32 	%p23, %r10, 1;
	@%p23 bra 	$L__BB3_35;
	add.s32 	%r78, %r94, %r17;
	mul.wide.u32 	%rd119, %r78, 4;
	add.s64 	%rd120, %rd2, %rd119;
	ld.global.f32 	%f159, [%rd120];
	mul.f32 	%f160, %f2, %f159;
	add.s32 	%r79, %r94, %r26;
	mul.wide.u32 	%rd121, %r79, 4;
	add.s64 	%rd122, %rd2, %rd121;
	ld.global.f32 	%f161, [%rd122];
	sub.f32 	%f162, %f161, %f160;
	st.global.f32 	[%rd122], %f162;
	add.s64 	%rd123, %rd1, %rd119;
	ld.global.f32 	%f163, [%rd123];
	mul.f32 	%f164, %f2, %f163;
	add.s64 	%rd124, %rd1, %rd121;
	ld.global.f32 	%f165, [%rd124];
	sub.f32 	%f166, %f165, %f164;
	st.global.f32 	[%rd124], %f166;
	cvt.u64.u32 	%rd126, %r94;
	add.s64 	%rd127, %rd126, %rd125;
	shl.b64 	%rd128, %rd127, 2;
	add.s64 	%rd129, %rd2, %rd128;
	ld.global.f32 	%f167, [%rd129+4];
	mul.f32 	%f168, %f2, %f167;
	cvt.u64.u32 	%rd130, %r26;
	add.s64 	%rd131, %rd126, %rd130;
	shl.b64 	%rd132, %rd131, 2;
	add.s64 	%rd133, %rd2, %rd132;
	ld.global.f32 	%f169, [%rd133+4];
	sub.f32 	%f170, %f169, %f168;
	st.global.f32 	[%rd133+4], %f170;
	add.s64 	%rd134, %rd1, %rd128;
	ld.global.f32 	%f171, [%rd134+4];
	mul.f32 	%f172, %f2, %f171;
	add.s64 	%rd135, %rd1, %rd132;
	ld.global.f32 	%f173, [%rd135+4];
	sub.f32 	%f174, %f173, %f172;
	st.global.f32 	[%rd135+4], %f174;
	add.s32 	%r94, %r94, 2;
$L__BB3_35:
	setp.eq.s32 	%p24, %r12, 0;
	@%p24 bra 	$L__BB3_37;
	add.s32 	%r80, %r94, %r17;
	mul.wide.u32 	%rd136, %r80, 4;
	add.s64 	%rd137, %rd2, %rd136;
	ld.global.f32 	%f175, [%rd137];
	mul.f32 	%f176, %f2, %f175;
	add.s32 	%r81, %r94, %r26;
	mul.wide.u32 	%rd138, %r81, 4;
	add.s64 	%rd139, %rd2, %rd138;
	ld.global.f32 	%f177, [%rd139];
	sub.f32 	%f178, %f177, %f176;
	st.global.f32 	[%rd139], %f178;
	add.s64 	%rd140, %rd1, %rd136;
	ld.global.f32 	%f179, [%rd140];
	mul.f32 	%f180, %f2, %f179;
	add.s64 	%rd141, %rd1, %rd138;
	ld.global.f32 	%f181, [%rd141];
	sub.f32 	%f182, %f181, %f180;
	st.global.f32 	[%rd141], %f182;
$L__BB3_37:
	add.s32 	%r91, %r91, 1;
	setp.ne.s32 	%p25, %r91, %r36;
	@%p25 bra 	$L__BB3_25;
	add.s32 	%r86, %r86, 1;
	setp.ne.s32 	%p26, %r86, %r36;
	@%p26 bra 	$L__BB3_13;
$L__BB3_39:
	ret;

}


// ===== COMPILED SASS (sm_100) =====

	.target	sm_100

	.elftype	@"ET_EXEC"


//--------------------- .note.nv.tkinfo           --------------------------
	.section	.note.nv.tkinfo,"",@"SHT_NOTE"
	.sectionflags	@"SHF_NOTE_NV_TKINFO"
	.tkinfo
        /*0018*/ 	.word	0x00000002
        /*0030*/ 	.string	""
        /*0030*/ 	.string	"ptxas"
        /*0030*/ 	.string	"Cuda compilation tools, release 13.0, V13.0.88"
        /*0030*/ 	.string	"Build cuda_13.0.r13.0/compiler.36424714_0"
        /*0030*/ 	.string	"-arch sm_100 -m 64 "



//--------------------- .note.nv.cuinfo           --------------------------
	.section	.note.nv.cuinfo,"",@"SHT_NOTE"
	.sectionflags	@"SHF_NOTE_NV_CUINFO"
        /*0018*/ 	.short	0x0002
        /*001a*/ 	.short	0x0064
        /*001c*/ 	.short	0x0082
	.zero		2


//--------------------- .nv.info                  --------------------------
	.section	.nv.info,"",@"SHT_CUDA_INFO"
	.align	4


	//----- nvinfo : EIATTR_REGCOUNT
	.align		4
        /*0000*/ 	.byte	0x04, 0x2f
        /*0002*/ 	.short	(.L_2 - .L_1)
	.align		4
.L_1:
        /*0004*/ 	.word	index@(_Z5mkidePfi)
        /*0008*/ 	.word	0x0000000a


	//----- nvinfo : EIATTR_FRAME_SIZE
	.align		4
.L_2:
        /*000c*/ 	.byte	0x04, 0x11
        /*000e*/ 	.short	(.L_4 - .L_3)
	.align		4
.L_3:
        /*0010*/ 	.word	index@(_Z5mkidePfi)
        /*0014*/ 	.word	0x00000000


	//----- nvinfo : EIATTR_REGCOUNT
	.align		4
.L_4:
        /*0018*/ 	.byte	0x04, 0x2f
        /*001a*/ 	.short	(.L_6 - .L_5)
	.align		4
.L_5:
        /*001c*/ 	.word	index@(_Z6divRowPfS_S_ii)
        /*0020*/ 	.word	0x00000013


	//----- nvinfo : EIATTR_FRAME_SIZE
	.align		4
.L_6:
        /*0024*/ 	.byte	0x04, 0x11
        /*0026*/ 	.short	(.L_8 - .L_7)
	.align		4
.L_7:
        /*0028*/ 	.word	index@($__internal_1_$__cuda_sm3x_div_rn_noftz_f32_slowpath)
        /*002c*/ 	.word	0x00000000


	//----- nvinfo : EIATTR_FRAME_SIZE
	.align		4
.L_8:
        /*0030*/ 	.byte	0x04, 0x11
        /*0032*/ 	.short	(.L_10 - .L_9)
	.align		4
.L_9:
        /*0034*/ 	.word	index@(_Z6divRowPfS_S_ii)
        /*0038*/ 	.word	0x00000000


	//----- nvinfo : EIATTR_REGCOUNT
	.align		4
.L_10:
        /*003c*/ 	.byte	0x04, 0x2f
        /*003e*/ 	.short	(.L_12 - .L_11)
	.align		4
.L_11:
        /*0040*/ 	.word	index@(_Z16GaussEliminationPfS_S_ii)
        /*0044*/ 	.word	0x00000014


	//----- nvinfo : EIATTR_FRAME_SIZE
	.align		4
.L_12:
        /*0048*/ 	.byte	0x04, 0x11
        /*004a*/ 	.short	(.L_14 - .L_13)
	.align		4
.L_13:
        /*004c*/ 	.word	index@(_Z16GaussEliminationPfS_S_ii)
        /*0050*/ 	.word	0x00000000


	//----- nvinfo : EIATTR_REGCOUNT
	.align		4
.L_14:
        /*0054*/ 	.byte	0x04, 0x2f
        /*0056*/ 	.short	(.L_16 - .L_15)
	.align		4
.L_15:
        /*0058*/ 	.word	index@(_Z14GaussJordanGpuPfS_i)
        /*005c*/ 	.word	0x00000020


	//----- nvinfo : EIATTR_FRAME_SIZE
	.align		4
.L_16:
        /*0060*/ 	.byte	0x04, 0x11
        /*0062*/ 	.short	(.L_18 - .L_17)
	.align		4
.L_17:
        /*0064*/ 	.word	index@($__internal_0_$__cuda_sm3x_div_rn_noftz_f32_slowpath)
        /*0068*/ 	.word	0x00000000


	//----- nvinfo : EIATTR_FRAME_SIZE
	.align		4
.L_18:
        /*006c*/ 	.byte	0x04, 0x11
        /*006e*/ 	.short	(.L_20 - .L_19)
	.align		4
.L_19:
        /*0070*/ 	.word	index@(_Z14GaussJordanGpuPfS_i)
        /*0074*/ 	.word	0x00000000


	//----- nvinfo : EIATTR_MIN_STACK_SIZE
	.align		4
.L_20:
        /*0078*/ 	.byte	0x04, 0x12
        /*007a*/ 	.short	(.L_22 - .L_21)
	.align		4
.L_21:
        /*007c*/ 	.word	index@(_Z14GaussJordanGpuPfS_i)
        /*0080*/ 	.word	0x00000000


	//----- nvinfo : EIATTR_MIN_STACK_SIZE
	.align		4
.L_22:
        /*0084*/ 	.byte	0x04, 0x12
        /*0086*/ 	.short	(.L_24 - .L_23)
	.align		4
.L_23:
        /*0088*/ 	.word	index@(_Z16GaussEliminationPfS_S_ii)
        /*008c*/ 	.word	0x00000000


	//----- nvinfo : EIATTR_MIN_STACK_SIZE
	.align		4
.L_24:
        /*0090*/ 	.byte	0x04, 0x12
        /*0092*/ 	.short	(.L_26 - .L_25)
	.align		4
.L_25:
        /*0094*/ 	.word	index@(_Z6divRowPfS_S_ii)
        /*0098*/ 	.word	0x00000000


	//----- nvinfo : EIATTR_MIN_STACK_SIZE
	.align		4
.L_26:
        /*009c*/ 	.byte	0x04, 0x12
        /*009e*/ 	.short	(.L_28 - .L_27)
	.align		4
.L_27:
        /*00a0*/ 	.word	index@(_Z5mkidePfi)
        /*00a4*/ 	.word	0x00000000
.L_28:


//--------------------- .nv.compat                --------------------------
	.section	.nv.compat,"",@"SHT_CUDA_COMPAT_INFO"
	.align	4
        /*0000*/ 	.byte	0x02, 0x09, 0x00, 0x00, 0x02, 0x02, 0x01, 0x00, 0x02, 0x05, 0x05, 0x00, 0x03, 0x07, 0x01, 0x01
        /*0010*/ 	.byte	0x02, 0x03, 0x00, 0x00, 0x02, 0x06, 0x01, 0x00, 0x04, 0x0b, 0x08, 0x00, 0x01, 0x00, 0x00, 0x00
        /*0020*/ 	.byte	0x00, 0x00, 0x00, 0x00


//--------------------- .nv.info._Z14GaussJordanGpuPfS_i --------------------------
	.section	.nv.info._Z14GaussJordanGpuPfS_i,"",@"SHT_CUDA_INFO"
	.sectionflags	@""
	.align	4


	//----- nvinfo : EIATTR_CUDA_API_VERSION
	.align		4
        /*0000*/ 	.byte	0x04, 0x37
        /*0002*/ 	.short	(.L_30 - .L_29)
.L_29:
        /*0004*/ 	.word	0x00000082


	//----- nvinfo : EIATTR_KPARAM_INFO
	.align		4
.L_30:
        /*0008*/ 	.byte	0x04, 0x17
        /*000a*/ 	.short	(.L_32 - .L_31)
.L_31:
        /*000c*/ 	.word	0x00000000
        /*0010*/ 	.short	0x0002
        /*0012*/ 	.short	0x0010
        /*0014*/ 	.byte	0x00, 0xf0, 0x11, 0x00


	//----- nvinfo : EIATTR_KPARAM_INFO
	.align		4
.L_32:
        /*0018*/ 	.byte	0x04, 0x17
        /*001a*/ 	.short	(.L_34 - .L_33)
.L_33:
        /*001c*/ 	.word	0x00000000
        /*0020*/ 	.short	0x0001
        /*0022*/ 	.short	0x0008
        /*0024*/ 	.byte	0x00, 0xf5, 0x21, 0x00


	//----- nvinfo : EIATTR_KPARAM_INFO
	.align		4
.L_34:
        /*0028*/ 	.byte	0x04, 0x17
        /*002a*/ 	.short	(.L_36 - .L_35)
.L_35:
        /*002c*/ 	.word	0x00000000
        /*0030*/ 	.short	0x0000
        /*0032*/ 	.short	0x0000
        /*0034*/ 	.byte	0x00, 0xf5, 0x21, 0x00


	//----- nvinfo : EIATTR_SPARSE_MMA_MASK
	.align		4
.L_36:
        /*0038*/ 	.byte	0x03, 0x50
        /*003a*/ 	.short	0x0000


	//----- nvinfo : EIATTR_MAXREG_COUNT
	.align		4
        /*003c*/ 	.byte	0x03, 0x1b
        /*003e*/ 	.short	0x00ff


	//----- nvinfo : EIATTR_MERCURY_ISA_VERSION
	.align		4
        /*0040*/ 	.byte	0x03, 0x5f
        /*0042*/ 	.short	0x0101


	//----- nvinfo : EIATTR_VRC_CTA_INIT_COUNT
	.align		4
        /*0044*/ 	.byte	0x02, 0x4a
	.zero		1
	.zero		1


	//----- nvinfo : EIATTR_EXIT_INSTR_OFFSETS
	.align		4
        /*0048*/ 	.byte	0x04, 0x1c
        /*004a*/ 	.short	(.L_38 - .L_37)


	//   ....[0]....
.L_37:
        /*004c*/ 	.word	0x00000040


	//   ....[1]....
        /*0050*/ 	.word	0x00003460


	//----- nvinfo : EIATTR_CRS_STACK_SIZE
	.align		4
.L_38:
        /*0054*/ 	.byte	0x04, 0x1e
        /*0056*/ 	.short	(.L_40 - .L_39)
.L_39:
        /*0058*/ 	.word	0x00000000


	//----- nvinfo : EIATTR_CBANK_PARAM_SIZE
	.align		4
.L_40:
        /*005c*/ 	.byte	0x03, 0x19
        /*005e*/ 	.short	0x0014


	//----- nvinfo : EIATTR_PARAM_CBANK
	.align		4
        /*0060*/ 	.byte	0x04, 0x0a
        /*0062*/ 	.short	(.L_42 - .L_41)
	.align		4
.L_41:
        /*0064*/ 	.word	index@(.nv.constant0._Z14GaussJordanGpuPfS_i)
        /*0068*/ 	.short	0x0380
        /*006a*/ 	.short	0x0014


	//----- nvinfo : EIATTR_SW_WAR
	.align		4
.L_42:
        /*006c*/ 	.byte	0x04, 0x36
        /*006e*/ 	.short	(.L_44 - .L_43)
.L_43:
        /*0070*/ 	.word	0x00000008
.L_44:


//--------------------- .nv.info._Z16GaussEliminationPfS_S_ii --------------------------
	.section	.nv.info._Z16GaussEliminationPfS_S_ii,"",@"SHT_CUDA_INFO"
	.sectionflags	@""
	.align	4


	//----- nvinfo : EIATTR_CUDA_API_VERSION
	.align		4
        /*0000*/ 	.byte	0x04, 0x37
        /*0002*/ 	.short	(.L_46 - .L_45)
.L_45:
        /*0004*/ 	.word	0x00000082


	//----- nvinfo : EIATTR_KPARAM_INFO
	.align		4
.L_46:
        /*0008*/ 	.byte	0x04, 0x17
        /*000a*/ 	.short	(.L_48 - .L_47)
.L_47:
        /*000c*/ 	.word	0x00000000
        /*0010*/ 	.short	0x0004
        /*0012*/ 	.short	0x001c
        /*0014*/ 	.byte	0x00, 0xf0, 0x11, 0x00


	//----- nvinfo : EIATTR_KPARAM_INFO
	.align		4
.L_48:
        /*0018*/ 	.byte	0x04, 0x17
        /*001a*/ 	.short	(.L_50 - .L_49)
.L_49:
        /*001c*/ 	.word	0x00000000
        /*0020*/ 	.short	0x0003
        /*0022*/ 	.short	0x0018
        /*0024*/ 	.byte	0x00, 0xf0, 0x11, 0x00


	//----- nvinfo : EIATTR_KPARAM_INFO
	.align		4
.L_50:
        /*0028*/ 	.byte	0x04, 0x17
        /*002a*/ 	.short	(.L_52 - .L_51)
.L_51:
        /*002c*/ 	.word	0x00000000
        /*0030*/ 	.short	0x0002
        /*0032*/ 	.short	0x0010
        /*0034*/ 	.byte	0x00, 0xf5, 0x21, 0x00


	//----- nvinfo : EIATTR_KPARAM_INFO
	.align		4
.L_52:
        /*0038*/ 	.byte	0x04, 0x17
        /*003a*/ 	.short	(.L_54 - .L_53)
.L_53:
        /*003c*/ 	.word	0x00000000
        /*0040*/ 	.short	0x0001
        /*0042*/ 	.short	0x0008
        /*0044*/ 	.byte	0x00, 0xf5, 0x21, 0x00


	//----- nvinfo : EIATTR_KPARAM_INFO
	.align		4
.L_54:
        /*0048*/ 	.byte	0x04, 0x17
        /*004a*/ 	.short	(.L_56 - .L_55)
.L_55:
        /*004c*/ 	.word	0x00000000
        /*0050*/ 	.short	0x0000
        /*0052*/ 	.short	0x0000
        /*0054*/ 	.byte	0x00, 0xf5, 0x21, 0x00


	//----- nvinfo : EIATTR_SPARSE_MMA_MASK
	.align		4
.L_56:
        /*0058*/ 	.byte	0x03, 0x50
        /*005a*/ 	.short	0x0000


	//----- nvinfo : EIATTR_MAXREG_COUNT
	.align		4
        /*005c*/ 	.byte	0x03, 0x1b
        /*005e*/ 	.short	0x00ff


	//----- nvinfo : EIATTR_MERCURY_ISA_VERSION
	.align		4
        /*0060*/ 	.byte	0x03, 0x5f
        /*0062*/ 	.short	0x0101


	//----- nvinfo : EIATTR_VRC_CTA_INIT_COUNT
	.align		4
        /*0064*/ 	.byte	0x02, 0x4a
	.zero		1
	.zero		1


	//----- nvinfo : EIATTR_EXIT_INSTR_OFFSETS
	.align		4
        /*0068*/ 	.byte	0x04, 0x1c
        /*006a*/ 	.short	(.L_58 - .L_57)


	//   ....[0]....
.L_57:
        /*006c*/ 	.word	0x00000090


	//   ....[1]....
        /*0070*/ 	.word	0x000001f0


	//----- nvinfo : EIATTR_CBANK_PARAM_SIZE
	.align		4
.L_58:
        /*0074*/ 	.byte	0x03, 0x19
        /*0076*/ 	.short	0x0020


	//----- nvinfo : EIATTR_PARAM_CBANK
	.align		4
        /*0078*/ 	.byte	0x04, 0x0a
        /*007a*/ 	.short	(.L_60 - .L_59)
	.align		4
.L_59:
        /*007c*/ 	.word	index@(.nv.constant0._Z16GaussEliminationPfS_S_ii)
        /*0080*/ 	.short	0x0380
        /*0082*/ 	.short	0x0020


	//----- nvinfo : EIATTR_SW_WAR
	.align		4
.L_60:
        /*0084*/ 	.byte	0x04, 0x36
        /*0086*/ 	.short	(.L_62 - .L_61)
.L_61:
        /*0088*/ 	.word	0x00000008
.L_62:


//--------------------- .nv.info._Z6divRowPfS_S_ii --------------------------
	.section	.nv.info._Z6divRowPfS_S_ii,"",@"SHT_CUDA_INFO"
	.sectionflags	@""
	.align	4


	//----- nvinfo : EIATTR_CUDA_API_VERSION
	.align		4
        /*0000*/ 	.byte	0x04, 0x37
        /*0002*/ 	.short	(.L_64 - .L_63)
.L_63:
        /*0004*/ 	.word	0x00000082


	//----- nvinfo : EIATTR_KPARAM_INFO
	.align		4
.L_64:
        /*0008*/ 	.byte	0x04, 0x17
        /*000a*/ 	.short	(.L_66 - .L_65)
.L_65:
        /*000c*/ 	.word	0x00000000
        /*0010*/ 	.short	0x0004
        /*0012*/ 	.short	0x001c
        /*0014*/ 	.byte	0x00, 0xf0, 0x11, 0x00


	//----- nvinfo : EIATTR_KPARAM_INFO
	.align		4
.L_66:
        /*0018*/ 	.byte	0x04, 0x17
        /*001a*/ 	.short	(.L_68 - .L_67)
.L_67:
        /*001c*/ 	.word	0x00000000
        /*0020*/ 	.short	0x0003
        /*0022*/ 	.short	0x0018
        /*0024*/ 	.byte	0x00, 0xf0, 0x11, 0x00


	//----- nvinfo : EIATTR_KPARAM_INFO
	.align		4
.L_68:
        /*0028*/ 	.byte	0x04, 0x17
        /*002a*/ 	.short	(.L_70 - .L_69)
.L_69:
        /*002c*/ 	.word	0x00000000
        /*0030*/ 	.short	0x0002
        /*0032*/ 	.short	0x0010
        /*0034*/ 	.byte	0x00, 0xf5, 0x21, 0x00


	//----- nvinfo : EIATTR_KPARAM_INFO
	.align		4
.L_70:
        /*0038*/ 	.byte	0x04, 0x17
        /*003a*/ 	.short	(.L_72 - .L_71)
.L_71:
        /*003c*/ 	.word	0x00000000
        /*0040*/ 	.short	0x0001
        /*0042*/ 	.short	0x0008
        /*0044*/ 	.byte	0x00, 0xf5, 0x21, 0x00


	//----- nvinfo : EIATTR_KPARAM_INFO
	.align		4
.L_72:
        /*0048*/ 	.byte	0x04, 0x17
        /*004a*/ 	.short	(.L_74 - .L_73)
.L_73:
        /*004c*/ 	.word	0x00000000
        /*0050*/ 	.short	0x0000
        /*0052*/ 	.short	0x0000
        /*0054*/ 	.byte	0x00, 0xf5, 0x21, 0x00


	//----- nvinfo : EIATTR_SPARSE_MMA_MASK
	.align		4
.L_74:
        /*0058*/ 	.byte	0x03, 0x50
        /*005a*/ 	.short	0x0000


	//----- nvinfo : EIATTR_MAXREG_COUNT
	.align		4
        /*005c*/ 	.byte	0x03, 0x1b
        /*005e*/ 	.short	0x00ff


	//----- nvinfo : EIATTR_MERCURY_ISA_VERSION
	.align		4
        /*0060*/ 	.byte	0x03, 0x5f
        /*0062*/ 	.short	0x0101


	//----- nvinfo : EIATTR_VRC_CTA_INIT_COUNT
	.align		4
        /*0064*/ 	.byte	0x02, 0x4a
	.zero		1
	.zero		1


	//----- nvinfo : EIATTR_EXIT_INSTR_OFFSETS
	.align		4
        /*0068*/ 	.byte	0x04, 0x1c
        /*006a*/ 	.short	(.L_76 - .L_75)


	//   ....[0]....
.L_75:
        /*006c*/ 	.word	0x00000070


	//   ....[1]....
        /*0070*/ 	.word	0x00000390


	//----- nvinfo : EIATTR_CRS_STACK_SIZE
	.align		4
.L_76:
        /*0074*/ 	.byte	0x04, 0x1e
        /*0076*/ 	.short	(.L_78 - .L_77)
.L_77:
        /*0078*/ 	.word	0x00000000


	//----- nvinfo : EIATTR_CBANK_PARAM_SIZE
	.align		4
.L_78:
        /*007c*/ 	.byte	0x03, 0x19
        /*007e*/ 	.short	0x0020


	//----- nvinfo : EIATTR_PARAM_CBANK
	.align		4
        /*0080*/ 	.byte	0x04, 0x0a
        /*0082*/ 	.short	(.L_80 - .L_79)
	.align		4
.L_79:
        /*0084*/ 	.word	index@(.nv.constant0._Z6divRowPfS_S_ii)
        /*0088*/ 	.short	0x0380
        /*008a*/ 	.short	0x0020


	//----- nvinfo : EIATTR_SW_WAR
	.align		4
.L_80:
        /*008c*/ 	.byte	0x04, 0x36
        /*008e*/ 	.short	(.L_82 - .L_81)
.L_81:
        /*0090*/ 	.word	0x00000008
.L_82:


//--------------------- .nv.info._Z5mkidePfi      --------------------------
	.section	.nv.info._Z5mkidePfi,"",@"SHT_CUDA_INFO"
	.sectionflags	@""
	.align	4


	//----- nvinfo : EIATTR_CUDA_API_VERSION
	.align		4
        /*0000*/ 	.byte	0x04, 0x37
        /*0002*/ 	.short	(.L_84 - .L_83)
.L_83:
        /*0004*/ 	.word	0x00000082


	//----- nvinfo : EIATTR_KPARAM_INFO
	.align		4
.L_84:
        /*0008*/ 	.byte	0x04, 0x17
        /*000a*/ 	.short	(.L_86 - .L_85)
.L_85:
        /*000c*/ 	.word	0x00000000
        /*0010*/ 	.short	0x0001
        /*0012*/ 	.short	0x0008
        /*0014*/ 	.byte	0x00, 0xf0, 0x11, 0x00


	//----- nvinfo : EIATTR_KPARAM_INFO
	.align		4
.L_86:
        /*0018*/ 	.byte	0x04, 0x17
        /*001a*/ 	.short	(.L_88 - .L_87)
.L_87:
        /*001c*/ 	.word	0x00000000
        /*0020*/ 	.short	0x0000
        /*0022*/ 	.short	0x0000
        /*0024*/ 	.byte	0x00, 0xf5, 0x21, 0x00


	//----- nvinfo : EIATTR_SPARSE_MMA_MASK
	.align		4
.L_88:
        /*0028*/ 	.byte	0x03, 0x50
        /*002a*/ 	.short	0x0000


	//----- nvinfo : EIATTR_MAXREG_COUNT
	.align		4
        /*002c*/ 	.byte	0x03, 0x1b
        /*002e*/ 	.short	0x00ff


	//----- nvinfo : EIATTR_MERCURY_ISA_VERSION
	.align		4
        /*0030*/ 	.byte	0x03, 0x5f
        /*0032*/ 	.short	0x0101


	//----- nvinfo : EIATTR_VRC_CTA_INIT_COUNT
	.align		4
        /*0034*/ 	.byte	0x02, 0x4a
	.zero		1
	.zero		1


	//----- nvinfo : EIATTR_EXIT_INSTR_OFFSETS
	.align		4
        /*0038*/ 	.byte	0x04, 0x1c
        /*003a*/ 	.short	(.L_90 - .L_89)


	//   ....[0]....
.L_89:
        /*003c*/ 	.word	0x000000c0


	//----- nvinfo : EIATTR_CBANK_PARAM_SIZE
	.align		4
.L_90:
        /*0040*/ 	.byte	0x03, 0x19
        /*0042*/ 	.short	0x000c


	//----- nvinfo : EIATTR_PARAM_CBANK
	.align		4
        /*0044*/ 	.byte	0x04, 0x0a
        /*0046*/ 	.short	(.L_92 - .L_91)
	.align		4
.L_91:
        /*0048*/ 	.word	index@(.nv.constant0._Z5mkidePfi)
        /*004c*/ 	.short	0x0380
        /*004e*/ 	.short	0x000c


	//----- nvinfo : EIATTR_SW_WAR
	.align		4
.L_92:
        /*0050*/ 	.byte	0x04, 0x36
        /*0052*/ 	.short	(.L_94 - .L_93)
.L_93:
        /*0054*/ 	.word	0x00000008
.L_94:


//--------------------- .nv.callgraph             --------------------------
	.section	.nv.callgraph,"",@"SHT_CUDA_CALLGRAPH"
	.align	4
	.sectionentsize	8
	.align		4
        /*0000*/ 	.word	0x00000000
	.align		4
        /*0004*/ 	.word	0xffffffff
	.align		4
        /*0008*/ 	.word	0x00000000
	.align		4
        /*000c*/ 	.word	0xfffffffe
	.align		4
        /*0010*/ 	.word	0x00000000
	.align		4
        /*0014*/ 	.word	0xfffffffd
	.align		4
        /*0018*/ 	.word	0x00000000
	.align		4
        /*001c*/ 	.word	0xfffffffc


//--------------------- .nv.constant3             --------------------------
	.section	.nv.constant3,"a",@progbits
	.align	4
.nv.constant3:
	.type		t,@object
	.size		t,(.L_0 - t)
t:
	.zero		40000
.L_0:


//--------------------- .text._Z14GaussJordanGpuPfS_i --------------------------
	.section	.text._Z14GaussJordanGpuPfS_i,"ax",@progbits
	.align	128
        .global         _Z14GaussJordanGpuPfS_i
        .type           _Z14GaussJordanGpuPfS_i,@function
        .size           _Z14GaussJordanGpuPfS_i,(.L_x_74 - _Z14GaussJordanGpuPfS_i)
        .other          _Z14GaussJordanGpuPfS_i,@"STO_CUDA_ENTRY STV_DEFAULT"
_Z14GaussJordanGpuPfS_i:
.text._Z14GaussJordanGpuPfS_i:
[----:B------:R-:W-:Y:S01]  /*0000*/  LDC R1, c[0x0][0x37c] ;  /* 0x0000df00ff017b82 */ /* 0x000fe20000000800 */
[----:B------:R-:W0:Y:S02]  /*0010*/  LDCU UR4, c[0x0][0x390] ;  /* 0x00007200ff0477ac */ /* 0x000e240008000800 */
[----:B0-----:R-:W-:-:S04]  /*0020*/  MOV R14, UR4 ;  /* 0x00000004000e7c02 */ /* 0x001fc80008000f00 */
[----:B------:R-:W-:-:S13]  /*0030*/  ISETP.GE.AND P0, PT, R14, 0x1, PT ;  /* 0x000000010e00780c */ /* 0x000fda0003f06270 */
[----:B------:R-:W-:Y:S05]  /*0040*/  @!P0 EXIT ;  /* 0x000000000000894d */ /* 0x000fea0003800000 */
[C---:B------:R-:W-:Y:S01]  /*0050*/  IADD3 R3, PT, PT, R14.reuse, -0x1, RZ ;  /* 0xffffffff0e037810 */ /* 0x040fe20007ffe0ff */
[----:B------:R-:W0:Y:S01]  /*0060*/  LDCU.64 UR6, c[0x0][0x358] ;  /* 0x00006b00ff0677ac */ /* 0x000e220008000a00 */
[----:B------:R-:W-:Y:S01]  /*0070*/  LOP3.LUT R4, R14, 0x7, RZ, 0xc0, !PT ;  /* 0x000000070e047812 */ /* 0x000fe200078ec0ff */
[----:B------:R-:W-:Y:S01]  /*0080*/  IMAD.MOV.U32 R5, RZ, RZ, RZ ;  /* 0x000000ffff057224 */ /* 0x000fe200078e00ff */
[----:B------:R-:W-:Y:S02]  /*0090*/  ISETP.GE.U32.AND P1, PT, R3, 0x7, PT ;  /* 0x000000070300780c */ /* 0x000fe40003f26070 */
[----:B------:R-:W-:-:S11]  /*00a0*/  ISETP.NE.AND P0, PT, R4, RZ, PT ;  /* 0x000000ff0400720c */ /* 0x000fd60003f05270 */
[----:B------:R-:W-:Y:S05]  /*00b0*/  @!P1 BRA `(.L_x_0) ;  /* 0x0000000000dc9947 */ /* 0x000fea0003800000 */
[----:B------:R-:W1:Y:S01]  /*00c0*/  LDC R0, c[0x0][0x390] ;  /* 0x0000e400ff007b82 */ /* 0x000e620000000800 */
[----:B------:R-:W-:Y:S01]  /*00d0*/  HFMA2 R13, -RZ, RZ, 0, 0 ;  /* 0x00000000ff0d7431 */ /* 0x000fe200000001ff */
[----:B------:R-:W-:-:S06]  /*00e0*/  LOP3.LUT R5, R14, 0x7ffffff8, RZ, 0xc0, !PT ;  /* 0x7ffffff80e057812 */ /* 0x000fcc00078ec0ff */
[----:B------:R-:W2:Y:S08]  /*00f0*/  LDC.64 R6, c[0x0][0x388] ;  /* 0x0000e200ff067b82 */ /* 0x000eb00000000a00 */
[----:B------:R-:W3:Y:S02]  /*0100*/  LDC.64 R8, c[0x0][0x388] ;  /* 0x0000e200ff087b82 */ /* 0x000ee40000000a00 */
.L_x_1:
[----:B-1----:R-:W-:Y:S01]  /*0110*/  MOV R14, R0 ;  /* 0x00000000000e7202 */ /* 0x002fe20000000f00 */
[----:B------:R-:W-:-:S04]  /*0120*/  IMAD.MOV.U32 R15, RZ, RZ, 0x3f800000 ;  /* 0x3f800000ff0f7424 */ /* 0x000fc800078e00ff */
[CC--:B------:R-:W-:Y:S02]  /*0130*/  IMAD R2, R13.reuse, R14.reuse, R14 ;  /* 0x0000000e0d027224 */ /* 0x0c0fe400078e020e */
[----:B------:R-:W-:-:S03]  /*0140*/  IMAD R11, R13, R14, R13 ;  /* 0x0000000e0d0b7224 */ /* 0x000fc600078e020d */
[CC--:B------:R-:W-:Y:S01]  /*0150*/  IADD3 R12, PT, PT, R2.reuse, R14.reuse, RZ ;  /* 0x0000000e020c7210 */ /* 0x0c0fe20007ffe0ff */
[----:B--2---:R-:W-:Y:S01]  /*0160*/  IMAD.WIDE.U32 R10, R11, 0x4, R6 ;  /* 0x000000040b0a7825 */ /* 0x004fe200078e0006 */
[-C--:B------:R-:W-:Y:S02]  /*0170*/  IADD3 R18, P1, PT, R2, R13.reuse, RZ ;  /* 0x0000000d02127210 */ /* 0x080fe40007f3e0ff */
[CC--:B------:R-:W-:Y:S02]  /*0180*/  IADD3 R2, P2, PT, R12.reuse, R13.reuse, RZ ;  /* 0x0000000d0c027210 */ /* 0x0c0fe40007f5e0ff */
[----:B------:R-:W-:Y:S01]  /*0190*/  IADD3 R12, PT, PT, R12, R14, RZ ;  /* 0x0000000e0c0c7210 */ /* 0x000fe20007ffe0ff */
[----:B------:R-:W-:Y:S01]  /*01a0*/  IMAD.X R21, RZ, RZ, RZ, P1 ;  /* 0x000000ffff157224 */ /* 0x000fe200008e06ff */
[----:B---3--:R-:W-:Y:S01]  /*01b0*/  LEA R20, P1, R18, R8, 0x2 ;  /* 0x0000000812147211 */ /* 0x008fe200078210ff */
[----:B0-----:R0:W-:Y:S01]  /*01c0*/  STG.E desc[UR6][R10.64], R15 ;  /* 0x0000000f0a007986 */ /* 0x0011e2000c101906 */
[----:B------:R-:W-:-:S02]  /*01d0*/  IADD3 R19, P3, PT, R12, R13, RZ ;  /* 0x0000000d0c137210 */ /* 0x000fc40007f7e0ff */
[----:B------:R-:W-:Y:S02]  /*01e0*/  IADD3.X R17, PT, PT, RZ, RZ, RZ, P2, !PT ;  /* 0x000000ffff117210 */ /* 0x000fe400017fe4ff */
[----:B------:R-:W-:Y:S02]  /*01f0*/  LEA R16, P2, R2, R8, 0x2 ;  /* 0x0000000802107211 */ /* 0x000fe400078410ff */
[----:B------:R-:W-:Y:S02]  /*0200*/  IADD3 R12, PT, PT, R12, R14, RZ ;  /* 0x0000000e0c0c7210 */ /* 0x000fe40007ffe0ff */
[-C--:B------:R-:W-:Y:S02]  /*0210*/  LEA.HI.X R21, R18, R9.reuse, R21, 0x2, P1 ;  /* 0x0000000912157211 */ /* 0x080fe400008f1415 */
[----:B------:R-:W-:Y:S01]  /*0220*/  LEA.HI.X R17, R2, R9, R17, 0x2, P2 ;  /* 0x0000000902117211 */ /* 0x000fe200010f1411 */
[----:B0-----:R-:W-:Y:S01]  /*0230*/  IMAD.X R10, RZ, RZ, RZ, P3 ;  /* 0x000000ffff0a7224 */ /* 0x001fe200018e06ff */
[----:B------:R-:W-:Y:S01]  /*0240*/  LEA R18, P1, R19, R8, 0x2 ;  /* 0x0000000813127211 */ /* 0x000fe200078210ff */
[----:B------:R0:W-:Y:S01]  /*0250*/  STG.E desc[UR6][R20.64+0x4], R15 ;  /* 0x0000040f14007986 */ /* 0x0001e2000c101906 */
[----:B------:R-:W-:-:S02]  /*0260*/  IADD3 R2, P2, PT, R12, R13, RZ ;  /* 0x0000000d0c027210 */ /* 0x000fc40007f5e0ff */
[-C--:B------:R-:W-:Y:S01]  /*0270*/  LEA.HI.X R19, R19, R9.reuse, R10, 0x2, P1 ;  /* 0x0000000913137211 */ /* 0x080fe200008f140a */
[----:B------:R1:W-:Y:S01]  /*0280*/  STG.E desc[UR6][R16.64+0x8], R15 ;  /* 0x0000080f10007986 */ /* 0x0003e2000c101906 */
[----:B------:R-:W-:Y:S02]  /*0290*/  IADD3.X R11, PT, PT, RZ, RZ, RZ, P2, !PT ;  /* 0x000000ffff0b7210 */ /* 0x000fe400017fe4ff */
[----:B------:R-:W-:Y:S01]  /*02a0*/  LEA R10, P1, R2, R8, 0x2 ;  /* 0x00000008020a7211 */ /* 0x000fe200078210ff */
[----:B------:R4:W-:Y:S01]  /*02b0*/  STG.E desc[UR6][R18.64+0xc], R15 ;  /* 0x00000c0f12007986 */ /* 0x0009e2000c101906 */
[----:B------:R-:W-:Y:S02]  /*02c0*/  IADD3 R12, PT, PT, R12, R14, RZ ;  /* 0x0000000e0c0c7210 */ /* 0x000fe40007ffe0ff */
[----:B------:R-:W-:Y:S02]  /*02d0*/  LEA.HI.X R11, R2, R9, R11, 0x2, P1 ;  /* 0x00000009020b7211 */ /* 0x000fe400008f140b */
[C---:B------:R-:W-:Y:S01]  /*02e0*/  IADD3 R22, P1, PT, R12.reuse, R13, RZ ;  /* 0x0000000d0c167210 */ /* 0x040fe20007f3e0ff */
[----:B------:R-:W-:-:S02]  /*02f0*/  IMAD.IADD R2, R12, 0x1, R14 ;  /* 0x000000010c027824 */ /* 0x000fc400078e020e */
[----:B------:R4:W-:Y:S01]  /*0300*/  STG.E desc[UR6][R10.64+0x10], R15 ;  /* 0x0000100f0a007986 */ /* 0x0009e2000c101906 */
[----:B0-----:R-:W-:Y:S02]  /*0310*/  LEA R20, P2, R22, R8, 0x2 ;  /* 0x0000000816147211 */ /* 0x001fe400078410ff */
[C---:B------:R-:W-:Y:S02]  /*0320*/  IADD3 R12, PT, PT, R2.reuse, R14, RZ ;  /* 0x0000000e020c7210 */ /* 0x040fe40007ffe0ff */
[-C--:B------:R-:W-:Y:S02]  /*0330*/  IADD3 R23, P3, PT, R2, R13.reuse, RZ ;  /* 0x0000000d02177210 */ /* 0x080fe40007f7e0ff */
[----:B------:R-:W-:Y:S02]  /*0340*/  IADD3.X R2, PT, PT, RZ, RZ, RZ, P1, !PT ;  /* 0x000000ffff027210 */ /* 0x000fe40000ffe4ff */
[----:B------:R-:W-:Y:S01]  /*0350*/  IADD3 R12, P1, PT, R12, R13, RZ ;  /* 0x0000000d0c0c7210 */ /* 0x000fe20007f3e0ff */
[----:B------:R-:W-:Y:S01]  /*0360*/  IMAD.X R24, RZ, RZ, RZ, P3 ;  /* 0x000000ffff187224 */ /* 0x000fe200018e06ff */
[----:B------:R-:W-:-:S02]  /*0370*/  LEA.HI.X R21, R22, R9, R2, 0x2, P2 ;  /* 0x0000000916157211 */ /* 0x000fc400010f1402 */
[CC--:B-1----:R-:W-:Y:S02]  /*0380*/  LEA R16, P3, R23.reuse, R8.reuse, 0x2 ;  /* 0x0000000817107211 */ /* 0x0c2fe400078610ff */
[----:B------:R-:W-:Y:S01]  /*0390*/  IADD3.X R2, PT, PT, RZ, RZ, RZ, P1, !PT ;  /* 0x000000ffff027210 */ /* 0x000fe20000ffe4ff */
[----:B------:R4:W-:Y:S01]  /*03a0*/  STG.E desc[UR6][R20.64+0x14], R15 ;  /* 0x0000140f14007986 */ /* 0x0009e2000c101906 */
[C---:B------:R-:W-:Y:S02]  /*03b0*/  LEA R22, P1, R12.reuse, R8, 0x2 ;  /* 0x000000080c167211 */ /* 0x040fe400078210ff */
[-C--:B------:R-:W-:Y:S02]  /*03c0*/  LEA.HI.X R17, R23, R9.reuse, R24, 0x2, P3 ;  /* 0x0000000917117211 */ /* 0x080fe400018f1418 */
[----:B------:R-:W-:Y:S02]  /*03d0*/  LEA.HI.X R23, R12, R9, R2, 0x2, P1 ;  /* 0x000000090c177211 */ /* 0x000fe400008f1402 */
[----:B------:R-:W-:Y:S01]  /*03e0*/  IADD3 R13, PT, PT, R13, 0x8, RZ ;  /* 0x000000080d0d7810 */ /* 0x000fe20007ffe0ff */
[----:B------:R4:W-:Y:S03]  /*03f0*/  STG.E desc[UR6][R16.64+0x18], R15 ;  /* 0x0000180f10007986 */ /* 0x0009e6000c101906 */
[----:B------:R-:W-:Y:S01]  /*0400*/  ISETP.NE.AND P1, PT, R13, R5, PT ;  /* 0x000000050d00720c */ /* 0x000fe20003f25270 */
[----:B------:R4:W-:-:S12]  /*0410*/  STG.E desc[UR6][R22.64+0x1c], R15 ;  /* 0x00001c0f16007986 */ /* 0x0009d8000c101906 */
[----:B----4-:R-:W-:Y:S05]  /*0420*/  @P1 BRA `(.L_x_1) ;  /* 0xfffffffc00381947 */ /* 0x010fea000383ffff */
.L_x_0:
[----:B------:R-:W-:Y:S05]  /*0430*/  @!P0 BRA `(.L_x_2) ;  /* 0x0000000000d08947 */ /* 0x000fea0003800000 */
[----:B------:R-:W-:Y:S02]  /*0440*/  ISETP.GE.U32.AND P1, PT, R4, 0x4, PT ;  /* 0x000000040400780c */ /* 0x000fe40003f26070 */
[----:B------:R-:W-:-:S04]  /*0450*/  LOP3.LUT R17, R14, 0x3, RZ, 0xc0, !PT ;  /* 0x000000030e117812 */ /* 0x000fc800078ec0ff */
[----:B------:R-:W-:-:S07]  /*0460*/  ISETP.NE.AND P0, PT, R17, RZ, PT ;  /* 0x000000ff1100720c */ /* 0x000fce0003f05270 */
[----:B------:R-:W-:Y:S06]  /*0470*/  @!P1 BRA `(.L_x_3) ;  /* 0x0000000000649947 */ /* 0x000fec0003800000 */
[----:B------:R-:W1:Y:S01]  /*0480*/  LDC.64 R6, c[0x0][0x388] ;  /* 0x0000e200ff067b82 */ /* 0x000e620000000a00 */
[CC--:B------:R-:W-:Y:S02]  /*0490*/  IMAD R0, R5.reuse, R14.reuse, R14 ;  /* 0x0000000e05007224 */ /* 0x0c0fe400078e020e */
[----:B------:R-:W-:-:S03]  /*04a0*/  IMAD R9, R5, R14, R5 ;  /* 0x0000000e05097224 */ /* 0x000fc600078e0205 */
[C---:B------:R-:W-:Y:S01]  /*04b0*/  IADD3 R12, P1, PT, R5.reuse, R0, RZ ;  /* 0x00000000050c7210 */ /* 0x040fe20007f3e0ff */
[----:B------:R-:W-:Y:S01]  /*04c0*/  IMAD.IADD R0, R0, 0x1, R14 ;  /* 0x0000000100007824 */ /* 0x000fe200078e020e */
[----:B------:R-:W2:Y:S02]  /*04d0*/  LDC.64 R10, c[0x0][0x388] ;  /* 0x0000e200ff0a7b82 */ /* 0x000ea40000000a00 */
[----:B------:R-:W-:Y:S02]  /*04e0*/  IADD3.X R15, PT, PT, RZ, RZ, RZ, P1, !PT ;  /* 0x000000ffff0f7210 */ /* 0x000fe40000ffe4ff */
[----:B------:R-:W-:Y:S02]  /*04f0*/  IADD3 R2, PT, PT, R0, R14, RZ ;  /* 0x0000000e00027210 */ /* 0x000fe40007ffe0ff */
[C---:B------:R-:W-:Y:S02]  /*0500*/  IADD3 R13, P2, PT, R5.reuse, R0, RZ ;  /* 0x00000000050d7210 */ /* 0x040fe40007f5e0ff */
[C---:B------:R-:W-:Y:S01]  /*0510*/  IADD3 R2, P3, PT, R5.reuse, R2, RZ ;  /* 0x0000000205027210 */ /* 0x040fe20007f7e0ff */
[----:B------:R-:W-:Y:S01]  /*0520*/  VIADD R5, R5, 0x4 ;  /* 0x0000000405057836 */ /* 0x000fe20000000000 */
[----:B------:R-:W-:-:S02]  /*0530*/  IADD3.X R16, PT, PT, RZ, RZ, RZ, P2, !PT ;  /* 0x000000ffff107210 */ /* 0x000fc400017fe4ff */
[----:B------:R-:W-:Y:S02]  /*0540*/  IADD3.X R0, PT, PT, RZ, RZ, RZ, P3, !PT ;  /* 0x000000ffff007210 */ /* 0x000fe40001ffe4ff */
[----:B-1----:R-:W-:Y:S01]  /*0550*/  LEA R8, P1, R12, R6, 0x2 ;  /* 0x000000060c087211 */ /* 0x002fe200078210ff */
[----:B--2---:R-:W-:-:S03]  /*0560*/  IMAD.WIDE.U32 R10, R9, 0x4, R10 ;  /* 0x00000004090a7825 */ /* 0x004fc600078e000a */
[-C--:B------:R-:W-:Y:S02]  /*0570*/  LEA.HI.X R9, R12, R7.reuse, R15, 0x2, P1 ;  /* 0x000000070c097211 */ /* 0x080fe400008f140f */
[CC--:B------:R-:W-:Y:S01]  /*0580*/  LEA R12, P1, R13.reuse, R6.reuse, 0x2 ;  /* 0x000000060d0c7211 */ /* 0x0c0fe200078210ff */
[----:B------:R-:W-:Y:S01]  /*0590*/  IMAD.MOV.U32 R15, RZ, RZ, 0x3f800000 ;  /* 0x3f800000ff0f7424 */ /* 0x000fe200078e00ff */
[C---:B------:R-:W-:Y:S02]  /*05a0*/  LEA R6, P2, R2.reuse, R6, 0x2 ;  /* 0x0000000602067211 */ /* 0x040fe400078410ff */
[-C--:B------:R-:W-:Y:S02]  /*05b0*/  LEA.HI.X R13, R13, R7.reuse, R16, 0x2, P1 ;  /* 0x000000070d0d7211 */ /* 0x080fe400008f1410 */
[----:B------:R-:W-:Y:S01]  /*05c0*/  LEA.HI.X R7, R2, R7, R0, 0x2, P2 ;  /* 0x0000000702077211 */ /* 0x000fe200010f1400 */
[----:B0-----:R1:W-:Y:S04]  /*05d0*/  STG.E desc[UR6][R10.64], R15 ;  /* 0x0000000f0a007986 */ /* 0x0013e8000c101906 */
[----:B------:R1:W-:Y:S04]  /*05e0*/  STG.E desc[UR6][R8.64+0x4], R15 ;  /* 0x0000040f08007986 */ /* 0x0003e8000c101906 */
[----:B------:R1:W-:Y:S04]  /*05f0*/  STG.E desc[UR6][R12.64+0x8], R15 ;  /* 0x0000080f0c007986 */ /* 0x0003e8000c101906 */
[----:B------:R1:W-:Y:S02]  /*0600*/  STG.E desc[UR6][R6.64+0xc], R15 ;  /* 0x00000c0f06007986 */ /* 0x0003e4000c101906 */
.L_x_3:
[----:B------:R-:W-:Y:S05]  /*0610*/  @!P0 BRA `(.L_x_2) ;  /* 0x0000000000588947 */ /* 0x000fea0003800000 */
[----:B------:R-:W-:Y:S02]  /*0620*/  LOP3.LUT R0, R14, 0x1, RZ, 0xc0, !PT ;  /* 0x000000010e007812 */ /* 0x000fe400078ec0ff */
[----:B------:R-:W-:Y:S02]  /*0630*/  ISETP.NE.AND P0, PT, R17, 0x1, PT ;  /* 0x000000011100780c */ /* 0x000fe40003f05270 */
[----:B------:R-:W-:-:S13]  /*0640*/  ISETP.NE.U32.AND P1, PT, R0, 0x1, PT ;  /* 0x000000010000780c */ /* 0x000fda0003f25070 */
[----:B-1----:R-:W1:Y:S01]  /*0650*/  @!P1 LDC.64 R6, c[0x0][0x388] ;  /* 0x0000e200ff069b82 */ /* 0x002e620000000a00 */
[----:B------:R-:W-:Y:S05]  /*0660*/  @!P0 BRA `(.L_x_4) ;  /* 0x0000000000348947 */ /* 0x000fea0003800000 */
[----:B------:R-:W2:Y:S01]  /*0670*/  LDC.64 R16, c[0x0][0x388] ;  /* 0x0000e200ff107b82 */ /* 0x000ea20000000a00 */
[CC--:B------:R-:W-:Y:S01]  /*0680*/  IMAD R0, R5.reuse, R14.reuse, R14 ;  /* 0x0000000e05007224 */ /* 0x0c0fe200078e020e */
[----:B------:R-:W-:Y:S01]  /*0690*/  MOV R13, 0x3f800000 ;  /* 0x3f800000000d7802 */ /* 0x000fe20000000f00 */
[----:B------:R-:W-:-:S03]  /*06a0*/  IMAD R11, R5, R14, R5 ;  /* 0x0000000e050b7224 */ /* 0x000fc600078e0205 */
[C---:B------:R-:W-:Y:S01]  /*06b0*/  IADD3 R0, P0, PT, R5.reuse, R0, RZ ;  /* 0x0000000005007210 */ /* 0x040fe20007f1e0ff */
[----:B------:R-:W-:Y:S01]  /*06c0*/  VIADD R5, R5, 0x2 ;  /* 0x0000000205057836 */ /* 0x000fe20000000000 */
[----:B------:R-:W3:Y:S02]  /*06d0*/  LDC.64 R8, c[0x0][0x388] ;  /* 0x0000e200ff087b82 */ /* 0x000ee40000000a00 */
[----:B------:R-:W-:Y:S02]  /*06e0*/  IADD3.X R2, PT, PT, RZ, RZ, RZ, P0, !PT ;  /* 0x000000ffff027210 */ /* 0x000fe400007fe4ff */
[----:B--2---:R-:W-:Y:S01]  /*06f0*/  LEA R10, P0, R0, R16, 0x2 ;  /* 0x00000010000a7211 */ /* 0x004fe200078010ff */
[----:B---3--:R-:W-:-:S03]  /*0700*/  IMAD.WIDE.U32 R8, R11, 0x4, R8 ;  /* 0x000000040b087825 */ /* 0x008fc600078e0008 */
[----:B------:R-:W-:Y:S02]  /*0710*/  LEA.HI.X R11, R0, R17, R2, 0x2, P0 ;  /* 0x00000011000b7211 */ /* 0x000fe400000f1402 */
[----:B0-----:R2:W-:Y:S04]  /*0720*/  STG.E desc[UR6][R8.64], R13 ;  /* 0x0000000d08007986 */ /* 0x0015e8000c101906 */
[----:B------:R2:W-:Y:S03]  /*0730*/  STG.E desc[UR6][R10.64+0x4], R13 ;  /* 0x0000040d0a007986 */ /* 0x0005e6000c101906 */
.L_x_4:
[----:B------:R-:W-:Y:S01]  /*0740*/  @!P1 IMAD R5, R5, R14, R5 ;  /* 0x0000000e05059224 */ /* 0x000fe200078e0205 */
[----:B--2---:R-:W-:-:S03]  /*0750*/  @!P1 MOV R9, 0x3f800000 ;  /* 0x3f80000000099802 */ /* 0x004fc60000000f00 */
[----:B-1----:R-:W-:-:S05]  /*0760*/  @!P1 IMAD.WIDE.U32 R6, R5, 0x4, R6 ;  /* 0x0000000405069825 */ /* 0x002fca00078e0006 */
[----:B0-----:R2:W-:Y:S02]  /*0770*/  @!P1 STG.E desc[UR6][R6.64], R9 ;  /* 0x0000000906009986 */ /* 0x0015e4000c101906 */
.L_x_2:
[C---:B------:R-:W-:Y:S01]  /*0780*/  LOP3.LUT R5, R14.reuse, 0x7ffffff8, RZ, 0xc0, !PT ;  /* 0x7ffffff80e057812 */ /* 0x040fe200078ec0ff */
[----:B------:R-:W-:Y:S01]  /*0790*/  UMOV UR4, URZ ;  /* 0x000000ff00047c82 */ /* 0x000fe20008000000 */
[C---:B-12---:R-:W-:Y:S02]  /*07a0*/  LOP3.LUT R6, R14.reuse, 0x3, RZ, 0xc0, !PT ;  /* 0x000000030e067812 */ /* 0x046fe400078ec0ff */
[C---:B------:R-:W-:Y:S01]  /*07b0*/  LOP3.LUT R7, R14.reuse, 0x1, RZ, 0xc0, !PT ;  /* 0x000000010e077812 */ /* 0x040fe200078ec0ff */
[----:B------:R-:W-:Y:S01]  /*07c0*/  IMAD.WIDE.U32 R14, R14, 0x4, RZ ;  /* 0x000000040e0e7825 */ /* 0x000fe200078e00ff */
[----:B------:R-:W-:-:S07]  /*07d0*/  IADD3 R8, PT, PT, -R5, RZ, RZ ;  /* 0x000000ff05087210 */ /* 0x000fce0007ffe1ff */
.L_x_46:
[----:B-1----:R-:W1:Y:S08]  /*07e0*/  LDC R9, c[0x0][0x390] ;  /* 0x0000e400ff097b82 */ /* 0x002e700000000800 */
[----:B0-2---:R-:W2:Y:S01]  /*07f0*/  LDC.64 R16, c[0x0][0x380] ;  /* 0x0000e000ff107b82 */ /* 0x005ea20000000a00 */
[----:B-1----:R-:W-:-:S04]  /*0800*/  IMAD R9, R9, UR4, RZ ;  /* 0x0000000409097c24 */ /* 0x002fc8000f8e02ff */
[----:B---3--:R-:W-:-:S04]  /*0810*/  VIADD R11, R9, UR4 ;  /* 0x00000004090b7c36 */ /* 0x008fc80008000000 */
[----:B--2--5:R-:W-:-:S06]  /*0820*/  IMAD.WIDE.U32 R10, R11, 0x4, R16 ;  /* 0x000000040b0a7825 */ /* 0x024fcc00078e0010 */
[----:B0-----:R0:W5:Y:S01]  /*0830*/  LDG.E R10, desc[UR6][R10.64] ;  /* 0x000000060a0a7981 */ /* 0x001162000c1e1900 */
[----:B------:R-:W-:Y:S01]  /*0840*/  ISETP.GE.U32.AND P0, PT, R3, 0x7, PT ;  /* 0x000000070300780c */ /* 0x000fe20003f06070 */
[----:B------:R-:W-:-:S12]  /*0850*/  HFMA2 R12, -RZ, RZ, 0, 0 ;  /* 0x00000000ff0c7431 */ /* 0x000fd800000001ff */
[----:B0-----:R-:W-:Y:S05]  /*0860*/  @!P0 BRA `(.L_x_5) ;  /* 0x0000000c00cc8947 */ /* 0x001fea0003800000 */
[----:B------:R-:W0:Y:S01]  /*0870*/  LDC.64 R18, c[0x0][0x388] ;  /* 0x0000e200ff127b82 */ /* 0x000e220000000a00 */
[----:B------:R-:W-:-:S04]  /*0880*/  IMAD.WIDE.U32 R12, R14, UR4, R16 ;  /* 0x000000040e0c7c25 */ /* 0x000fc8000f8e0010 */
[----:B------:R-:W-:Y:S01]  /*0890*/  IMAD R21, R15, UR4, RZ ;  /* 0x000000040f157c24 */ /* 0x000fe2000f8e02ff */
[----:B------:R-:W-:Y:S02]  /*08a0*/  IADD3 R11, P1, PT, R12, 0x10, RZ ;  /* 0x000000100c0b7810 */ /* 0x000fe40007f3e0ff */
[----:B------:R-:W-:-:S03]  /*08b0*/  MOV R12, R8 ;  /* 0x00000008000c7202 */ /* 0x000fc60000000f00 */
[----:B------:R-:W-:Y:S02]  /*08c0*/  IMAD.X R20, R21, 0x1, R13, P1 ;  /* 0x0000000115147824 */ /* 0x000fe400008e060d */
[----:B0-----:R-:W-:-:S03]  /*08d0*/  IMAD.WIDE.U32 R16, R14, UR4, R18 ;  /* 0x000000040e107c25 */ /* 0x001fc6000f8e0012 */
[----:B------:R-:W-:-:S04]  /*08e0*/  IADD3 R2, P0, PT, R16, 0x10, RZ ;  /* 0x0000001010027810 */ /* 0x000fc80007f1e0ff */
[----:B------:R-:W-:-:S09]  /*08f0*/  IADD3.X R21, PT, PT, R17, R21, RZ, P0, !PT ;  /* 0x0000001511157210 */ /* 0x000fd200007fe4ff */
.L_x_22:
[----:B------:R-:W-:Y:S01]  /*0900*/  MOV R16, R11 ;  /* 0x0000000b00107202 */ /* 0x000fe20000000f00 */
[----:B------:R-:W-:-:S05]  /*0910*/  IMAD.MOV.U32 R17, RZ, RZ, R20 ;  /* 0x000000ffff117224 */ /* 0x000fca00078e0014 */
[----:B------:R-:W2:Y:S01]  /*0920*/  LDG.E R0, desc[UR6][R16.64+-0x10] ;  /* 0xfffff00610007981 */ /* 0x000ea2000c1e1900 */
[----:B-----5:R-:W0:Y:S01]  /*0930*/  MUFU.RCP R11, R10 ;  /* 0x0000000a000b7308 */ /* 0x020e220000001000 */
[----:B------:R-:W-:Y:S01]  /*0940*/  MOV R19, R21 ;  /* 0x0000001500137202 */ /* 0x000fe20000000f00 */
[----:B0-----:R-:W-:-:S04]  /*0950*/  FFMA R18, -R10, R11, 1 ;  /* 0x3f8000000a127423 */ /* 0x001fc8000000010b */
[----:B------:R-:W-:Y:S02]  /*0960*/  FFMA R11, R11, R18, R11 ;  /* 0x000000120b0b7223 */ /* 0x000fe4000000000b */
[----:B--2---:R-:W0:Y:S02]  /*0970*/  FCHK P0, R0, R10 ;  /* 0x0000000a00007302 */ /* 0x004e240000000000 */
[----:B------:R-:W-:-:S04]  /*0980*/  FFMA R18, R0, R11, RZ ;  /* 0x0000000b00127223 */ /* 0x000fc800000000ff */
[----:B------:R-:W-:-:S04]  /*0990*/  FFMA R13, -R10, R18, R0 ;  /* 0x000000120a0d7223 */ /* 0x000fc80000000100 */
[----:B------:R-:W-:Y:S01]  /*09a0*/  FFMA R11, R11, R13, R18 ;  /* 0x0000000d0b0b7223 */ /* 0x000fe20000000012 */
[----:B------:R-:W-:Y:S01]  /*09b0*/  MOV R18, R2 ;  /* 0x0000000200127202 */ /* 0x000fe20000000f00 */
[----:B0-----:R-:W-:Y:S06]  /*09c0*/  @!P0 BRA `(.L_x_6) ;  /* 0x00000000000c8947 */ /* 0x001fec0003800000 */
[----:B------:R-:W-:-:S07]  /*09d0*/  MOV R2, 0x9f0 ;  /* 0x000009f000027802 */ /* 0x000fce0000000f00 */
[----:B------:R-:W-:Y:S05]  /*09e0*/  CALL.REL.NOINC `($__internal_0_$__cuda_sm3x_div_rn_noftz_f32_slowpath) ;  /* 0x0000002800a07944 */ /* 0x000fea0003c00000 */
[----:B------:R-:W-:-:S07]  /*09f0*/  IMAD.MOV.U32 R11, RZ, RZ, R0 ;  /* 0x000000ffff0b7224 */ /* 0x000fce00078e0000 */
.L_x_6:
[----:B------:R0:W-:Y:S04]  /*0a00*/  STG.E desc[UR6][R16.64+-0x10], R11 ;  /* 0xfffff00b10007986 */ /* 0x0001e8000c101906 */
[----:B------:R-:W2:Y:S01]  /*0a10*/  LDG.E R21, desc[UR6][R18.64+-0x10] ;  /* 0xfffff00612157981 */ /* 0x000ea2000c1e1900 */
[----:B------:R-:W1:Y:S02]  /*0a20*/  MUFU.RCP R13, R10 ;  /* 0x0000000a000d7308 */ /* 0x000e640000001000 */
[----:B-1----:R-:W-:-:S04]  /*0a30*/  FFMA R0, -R10, R13, 1 ;  /* 0x3f8000000a007423 */ /* 0x002fc8000000010d */
[----:B------:R-:W-:Y:S02]  /*0a40*/  FFMA R0, R13, R0, R13 ;  /* 0x000000000d007223 */ /* 0x000fe4000000000d */
[----:B--2---:R-:W1:Y:S02]  /*0a50*/  FCHK P0, R21, R10 ;  /* 0x0000000a15007302 */ /* 0x004e640000000000 */
[----:B------:R-:W-:-:S04]  /*0a60*/  FFMA R13, R0, R21, RZ ;  /* 0x00000015000d7223 */ /* 0x000fc800000000ff */
[----:B------:R-:W-:-:S04]  /*0a70*/  FFMA R2, -R10, R13, R21 ;  /* 0x0000000d0a027223 */ /* 0x000fc80000000115 */
[----:B------:R-:W-:Y:S01]  /*0a80*/  FFMA R13, R0, R2, R13 ;  /* 0x00000002000d7223 */ /* 0x000fe2000000000d */
[----:B01----:R-:W-:Y:S06]  /*0a90*/  @!P0 BRA `(.L_x_7) ;  /* 0x0000000000108947 */ /* 0x003fec0003800000 */
[----:B------:R-:W-:Y:S02]  /*0aa0*/  MOV R0, R21 ;  /* 0x0000001500007202 */ /* 0x000fe40000000f00 */
[----:B------:R-:W-:-:S07]  /*0ab0*/  MOV R2, 0xad0 ;  /* 0x00000ad000027802 */ /* 0x000fce0000000f00 */
[----:B------:R-:W-:Y:S05]  /*0ac0*/  CALL.REL.NOINC `($__internal_0_$__cuda_sm3x_div_rn_noftz_f32_slowpath) ;  /* 0x0000002800687944 */ /* 0x000fea0003c00000 */
[----:B------:R-:W-:-:S07]  /*0ad0*/  MOV R13, R0 ;  /* 0x00000000000d7202 */ /* 0x000fce0000000f00 */
.L_x_7:
        /* <DEDUP_REMOVED lines=10> */
[----:B------:R-:W-:Y:S01]  /*0b80*/  IMAD.MOV.U32 R0, RZ, RZ, R21 ;  /* 0x000000ffff007224 */ /* 0x000fe200078e0015 */
[----:B------:R-:W-:-:S07]  /*0b90*/  MOV R2, 0xbb0 ;  /* 0x00000bb000027802 */ /* 0x000fce0000000f00 */
[----:B------:R-:W-:Y:S05]  /*0ba0*/  CALL.REL.NOINC `($__internal_0_$__cuda_sm3x_div_rn_noftz_f32_slowpath) ;  /* 0x0000002800307944 */ /* 0x000fea0003c00000 */
[----:B------:R-:W-:-:S07]  /*0bb0*/  MOV R11, R0 ;  /* 0x00000000000b7202 */ /* 0x000fce0000000f00 */
.L_x_8:
        /* <DEDUP_REMOVED lines=13> */
[----:B------:R-:W-:-:S07]  /*0c90*/  IMAD.MOV.U32 R13, RZ, RZ, R0 ;  /* 0x000000ffff0d7224 */ /* 0x000fce00078e0000 */
.L_x_9:
        /* <DEDUP_REMOVED lines=14> */
.L_x_10:
        /* <DEDUP_REMOVED lines=14> */
.L_x_11:
        /* <DEDUP_REMOVED lines=14> */
.L_x_12:
        /* <DEDUP_REMOVED lines=14> */
.L_x_13:
        /* <DEDUP_REMOVED lines=14> */
.L_x_14:
        /* <DEDUP_REMOVED lines=14> */
.L_x_15:
        /* <DEDUP_REMOVED lines=14> */
.L_x_16:
        /* <DEDUP_REMOVED lines=14> */
.L_x_17:
        /* <DEDUP_REMOVED lines=14> */
.L_x_18:
        /* <DEDUP_REMOVED lines=14> */
.L_x_19:
        /* <DEDUP_REMOVED lines=14> */
.L_x_20:
        /* <DEDUP_REMOVED lines=13> */
.L_x_21:
[----:B------:R0:W-:Y:S01]  /*1710*/  STG.E desc[UR6][R18.64+0xc], R0 ;  /* 0x00000c0012007986 */ /* 0x0001e2000c101906 */
[----:B------:R-:W-:Y:S01]  /*1720*/  VIADD R12, R12, 0x8 ;  /* 0x000000080c0c7836 */ /* 0x000fe20000000000 */
[----:B------:R-:W-:Y:S02]  /*1730*/  IADD3 R2, P1, PT, R18, 0x20, RZ ;  /* 0x0000002012027810 */ /* 0x000fe40007f3e0ff */
[----:B------:R-:W-:Y:S02]  /*1740*/  IADD3 R11, P2, PT, R16, 0x20, RZ ;  /* 0x00000020100b7810 */ /* 0x000fe40007f5e0ff */
[----:B------:R-:W-:Y:S02]  /*1750*/  ISETP.NE.AND P0, PT, R12, RZ, PT ;  /* 0x000000ff0c00720c */ /* 0x000fe40003f05270 */
[----:B------:R-:W-:Y:S02]  /*1760*/  IADD3.X R21, PT, PT, RZ, R19, RZ, P1, !PT ;  /* 0x00000013ff157210 */ /* 0x000fe40000ffe4ff */
[----:B------:R-:W-:-:S09]  /*1770*/  IADD3.X R20, PT, PT, RZ, R17, RZ, P2, !PT ;  /* 0x00000011ff147210 */ /* 0x000fd200017fe4ff */
[----:B0-----:R-:W-:Y:S05]  /*1780*/  @P0 BRA `(.L_x_22) ;  /* 0xfffffff0005c0947 */ /* 0x001fea000383ffff */
[----:B------:R-:W-:-:S07]  /*1790*/  IMAD.MOV.U32 R12, RZ, RZ, R5 ;  /* 0x000000ffff0c7224 */ /* 0x000fce00078e0005 */
.L_x_5:
[----:B------:R-:W-:-:S13]  /*17a0*/  ISETP.NE.AND P0, PT, R4, RZ, PT ;  /* 0x000000ff0400720c */ /* 0x000fda0003f05270 */
[----:B------:R-:W-:Y:S05]  /*17b0*/  @!P0 BRA `(.L_x_23) ;  /* 0x0000000c00bc8947 */ /* 0x000fea0003800000 */
[----:B------:R-:W-:-:S04]  /*17c0*/  IADD3 R0, PT, PT, R4, -0x1, RZ ;  /* 0xffffffff04007810 */ /* 0x000fc80007ffe0ff */
[----:B------:R-:W-:-:S13]  /*17d0*/  ISETP.GE.U32.AND P0, PT, R0, 0x3, PT ;  /* 0x000000030000780c */ /* 0x000fda0003f06070 */
[----:B------:R-:W-:Y:S05]  /*17e0*/  @!P0 BRA `(.L_x_24) ;  /* 0x0000000400fc8947 */ /* 0x000fea0003800000 */
[----:B------:R-:W0:Y:S01]  /*17f0*/  LDC.64 R16, c[0x0][0x380] ;  /* 0x0000e000ff107b82 */ /* 0x000e220000000a00 */
[----:B------:R-:W-:-:S05]  /*1800*/  IADD3 R26, PT, PT, R9, R12, RZ ;  /* 0x0000000c091a7210 */ /* 0x000fca0007ffe0ff */
[----:B0-----:R-:W-:-:S05]  /*1810*/  IMAD.WIDE.U32 R16, R26, 0x4, R16 ;  /* 0x000000041a107825 */ /* 0x001fca00078e0010 */
[----:B------:R-:W2:Y:S01]  /*1820*/  LDG.E R13, desc[UR6][R16.64] ;  /* 0x00000006100d7981 */ /* 0x000ea2000c1e1900 */
[----:B-----5:R-:W0:Y:S02]  /*1830*/  MUFU.RCP R11, R10 ;  /* 0x0000000a000b7308 */ /* 0x020e240000001000 */
[----:B0-----:R-:W-:-:S04]  /*1840*/  FFMA R0, -R10, R11, 1 ;  /* 0x3f8000000a007423 */ /* 0x001fc8000000010b */
[----:B------:R-:W-:Y:S02]  /*1850*/  FFMA R0, R11, R0, R11 ;  /* 0x000000000b007223 */ /* 0x000fe4000000000b */
[----:B--2---:R-:W0:Y:S02]  /*1860*/  FCHK P0, R13, R10 ;  /* 0x0000000a0d007302 */ /* 0x004e240000000000 */
[----:B------:R-:W-:-:S04]  /*1870*/  FFMA R11, R0, R13, RZ ;  /* 0x0000000d000b7223 */ /* 0x000fc800000000ff */
[----:B------:R-:W-:-:S04]  /*1880*/  FFMA R2, -R10, R11, R13 ;  /* 0x0000000b0a027223 */ /* 0x000fc8000000010d */
[----:B------:R-:W-:Y:S01]  /*1890*/  FFMA R11, R0, R2, R11 ;  /* 0x00000002000b7223 */ /* 0x000fe2000000000b */
[----:B0-----:R-:W-:Y:S06]  /*18a0*/  @!P0 BRA `(.L_x_25) ;  /* 0x0000000000108947 */ /* 0x001fec0003800000 */
[----:B------:R-:W-:Y:S01]  /*18b0*/  IMAD.MOV.U32 R0, RZ, RZ, R13 ;  /* 0x000000ffff007224 */ /* 0x000fe200078e000d */
[----:B------:R-:W-:-:S07]  /*18c0*/  MOV R2, 0x18e0 ;  /* 0x000018e000027802 */ /* 0x000fce0000000f00 */
[----:B------:R-:W-:Y:S05]  /*18d0*/  CALL.REL.NOINC `($__internal_0_$__cuda_sm3x_div_rn_noftz_f32_slowpath) ;  /* 0x0000001800e47944 */ /* 0x000fea0003c00000 */
[----:B------:R-:W-:-:S07]  /*18e0*/  MOV R11, R0 ;  /* 0x00000000000b7202 */ /* 0x000fce0000000f00 */
.L_x_25:
[----:B------:R-:W0:Y:S01]  /*18f0*/  LDC.64 R18, c[0x0][0x388] ;  /* 0x0000e200ff127b82 */ /* 0x000e220000000a00 */
[----:B------:R1:W-:Y:S01]  /*1900*/  STG.E desc[UR6][R16.64], R11 ;  /* 0x0000000b10007986 */ /* 0x0003e2000c101906 */
[----:B0-----:R-:W-:-:S05]  /*1910*/  IMAD.WIDE.U32 R26, R26, 0x4, R18 ;  /* 0x000000041a1a7825 */ /* 0x001fca00078e0012 */
[----:B------:R-:W2:Y:S01]  /*1920*/  LDG.E R19, desc[UR6][R26.64] ;  /* 0x000000061a137981 */ /* 0x000ea2000c1e1900 */
[----:B------:R-:W0:Y:S02]  /*1930*/  MUFU.RCP R13, R10 ;  /* 0x0000000a000d7308 */ /* 0x000e240000001000 */
[----:B0-----:R-:W-:-:S04]  /*1940*/  FFMA R0, -R10, R13, 1 ;  /* 0x3f8000000a007423 */ /* 0x001fc8000000010d */
[----:B------:R-:W-:Y:S02]  /*1950*/  FFMA R0, R13, R0, R13 ;  /* 0x000000000d007223 */ /* 0x000fe4000000000d */
[----:B--2---:R-:W0:Y:S02]  /*1960*/  FCHK P0, R19, R10 ;  /* 0x0000000a13007302 */ /* 0x004e240000000000 */
        /* <DEDUP_REMOVED lines=8> */
.L_x_26:
[----:B------:R-:W0:Y:S01]  /*19f0*/  LDCU.64 UR8, c[0x0][0x380] ;  /* 0x00007000ff0877ac */ /* 0x000e220008000a00 */
[----:B------:R-:W-:Y:S01]  /*1a00*/  IADD3 R18, P0, PT, R9, R12, RZ ;  /* 0x0000000c09127210 */ /* 0x000fe20007f1e0ff */
[----:B------:R1:W-:Y:S03]  /*1a10*/  STG.E desc[UR6][R26.64], R13 ;  /* 0x0000000d1a007986 */ /* 0x0003e6000c101906 */
[----:B------:R-:W-:Y:S02]  /*1a20*/  IADD3.X R11, PT, PT, RZ, RZ, RZ, P0, !PT ;  /* 0x000000ffff0b7210 */ /* 0x000fe400007fe4ff */
[C---:B------:R-:W-:Y:S02]  /*1a30*/  SHF.L.U32 R19, R18.reuse, 0x2, RZ ;  /* 0x0000000212137819 */ /* 0x040fe400000006ff */
[----:B------:R-:W-:Y:S02]  /*1a40*/  SHF.L.U64.HI R18, R18, 0x2, R11 ;  /* 0x0000000212127819 */ /* 0x000fe4000001020b */
[----:B0-----:R-:W-:-:S04]  /*1a50*/  IADD3 R16, P0, PT, R19, UR8, RZ ;  /* 0x0000000813107c10 */ /* 0x001fc8000ff1e0ff */
[----:B------:R-:W-:-:S05]  /*1a60*/  IADD3.X R17, PT, PT, R18, UR9, RZ, P0, !PT ;  /* 0x0000000912117c10 */ /* 0x000fca00087fe4ff */
        /* <DEDUP_REMOVED lines=13> */
.L_x_27:
[----:B------:R-:W0:Y:S01]  /*1b40*/  LDCU.64 UR8, c[0x0][0x388] ;  /* 0x00007100ff0877ac */ /* 0x000e220008000a00 */
[----:B------:R1:W-:Y:S01]  /*1b50*/  STG.E desc[UR6][R16.64+0x4], R11 ;  /* 0x0000040b10007986 */ /* 0x0003e2000c101906 */
        /* <DEDUP_REMOVED lines=15> */
.L_x_28:
        /* <DEDUP_REMOVED lines=14> */
.L_x_29:
        /* <DEDUP_REMOVED lines=14> */
.L_x_30:
        /* <DEDUP_REMOVED lines=14> */
.L_x_31:
        /* <DEDUP_REMOVED lines=13> */
.L_x_32:
[----:B------:R0:W-:Y:S01]  /*1fc0*/  STG.E desc[UR6][R26.64+0xc], R0 ;  /* 0x00000c001a007986 */ /* 0x0001e2000c101906 */
[----:B------:R-:W-:-:S07]  /*1fd0*/  IADD3 R12, PT, PT, R12, 0x4, RZ ;  /* 0x000000040c0c7810 */ /* 0x000fce0007ffe0ff */
.L_x_24:
[----:B------:R-:W-:-:S13]  /*1fe0*/  ISETP.NE.AND P0, PT, R6, RZ, PT ;  /* 0x000000ff0600720c */ /* 0x000fda0003f05270 */
[----:B------:R-:W-:Y:S05]  /*1ff0*/  @!P0 BRA `(.L_x_23) ;  /* 0x0000000400ac8947 */ /* 0x000fea0003800000 */
[----:B------:R-:W-:-:S13]  /*2000*/  ISETP.NE.AND P0, PT, R6, 0x1, PT ;  /* 0x000000010600780c */ /* 0x000fda0003f05270 */
[----:B------:R-:W-:Y:S05]  /*2010*/  @!P0 BRA `(.L_x_33) ;  /* 0x00000004001c8947 */ /* 0x000fea0003800000 */
[----:B------:R-:W1:Y:S01]  /*2020*/  LDC.64 R18, c[0x0][0x380] ;  /* 0x0000e000ff127b82 */ /* 0x000e620000000a00 */
[----:B------:R-:W-:-:S04]  /*2030*/  IMAD.IADD R16, R9, 0x1, R12 ;  /* 0x0000000109107824 */ /* 0x000fc800078e020c */
[----:B-1----:R-:W-:-:S05]  /*2040*/  IMAD.WIDE.U32 R18, R16, 0x4, R18 ;  /* 0x0000000410127825 */ /* 0x002fca00078e0012 */
        /* <DEDUP_REMOVED lines=9> */
[----:B------:R-:W-:Y:S02]  /*20e0*/  MOV R0, R13 ;  /* 0x0000000d00007202 */ /* 0x000fe40000000f00 */
[----:B------:R-:W-:-:S07]  /*20f0*/  MOV R2, 0x2110 ;  /* 0x0000211000027802 */ /* 0x000fce0000000f00 */
[----:B------:R-:W-:Y:S05]  /*2100*/  CALL.REL.NOINC `($__internal_0_$__cuda_sm3x_div_rn_noftz_f32_slowpath) ;  /* 0x0000001000d87944 */ /* 0x000fea0003c00000 */
[----:B------:R-:W-:-:S07]  /*2110*/  MOV R11, R0 ;  /* 0x00000000000b7202 */ /* 0x000fce0000000f00 */
.L_x_34:
        /* <DEDUP_REMOVED lines=16> */
.L_x_35:
[----:B------:R-:W0:Y:S01]  /*2220*/  LDCU.64 UR8, c[0x0][0x380] ;  /* 0x00007000ff0877ac */ /* 0x000e220008000a00 */
[----:B------:R-:W-:Y:S01]  /*2230*/  IADD3 R25, P0, PT, R9, R12, RZ ;  /* 0x0000000c09197210 */ /* 0x000fe20007f1e0ff */
[----:B------:R1:W-:Y:S03]  /*2240*/  STG.E desc[UR6][R16.64], R13 ;  /* 0x0000000d10007986 */ /* 0x0003e6000c101906 */
[----:B------:R-:W-:Y:S01]  /*2250*/  IADD3.X R0, PT, PT, RZ, RZ, RZ, P0, !PT ;  /* 0x000000ffff007210 */ /* 0x000fe200007fe4ff */
[----:B------:R-:W-:-:S03]  /*2260*/  IMAD.SHL.U32 R26, R25, 0x4, RZ ;  /* 0x00000004191a7824 */ /* 0x000fc600078e00ff */
        /* <DEDUP_REMOVED lines=16> */
.L_x_36:
        /* <DEDUP_REMOVED lines=16> */
.L_x_37:
[----:B------:R1:W-:Y:S01]  /*2470*/  STG.E desc[UR6][R26.64+0x4], R0 ;  /* 0x000004001a007986 */ /* 0x0003e2000c101906 */
[----:B------:R-:W-:-:S07]  /*2480*/  IADD3 R12, PT, PT, R12, 0x2, RZ ;  /* 0x000000020c0c7810 */ /* 0x000fce0007ffe0ff */
.L_x_33:
[----:B------:R-:W-:-:S13]  /*2490*/  ISETP.NE.AND P0, PT, R7, RZ, PT ;  /* 0x000000ff0700720c */ /* 0x000fda0003f05270 */
[----:B------:R-:W-:Y:S05]  /*24a0*/  @!P0 BRA `(.L_x_23) ;  /* 0x0000000000808947 */ /* 0x000fea0003800000 */
[----:B------:R-:W2:Y:S01]  /*24b0*/  LDC.64 R16, c[0x0][0x380] ;  /* 0x0000e000ff107b82 */ /* 0x000ea20000000a00 */
[----:B------:R-:W-:-:S05]  /*24c0*/  IADD3 R12, PT, PT, R9, R12, RZ ;  /* 0x0000000c090c7210 */ /* 0x000fca0007ffe0ff */
[----:B--2---:R-:W-:-:S05]  /*24d0*/  IMAD.WIDE.U32 R16, R12, 0x4, R16 ;  /* 0x000000040c107825 */ /* 0x004fca00078e0010 */
[----:B------:R-:W2:Y:S01]  /*24e0*/  LDG.E R13, desc[UR6][R16.64] ;  /* 0x00000006100d7981 */ /* 0x000ea2000c1e1900 */
[----:B-----5:R-:W0:Y:S02]  /*24f0*/  MUFU.RCP R11, R10 ;  /* 0x0000000a000b7308 */ /* 0x020e240000001000 */
[----:B01----:R-:W-:-:S04]  /*2500*/  FFMA R0, -R10, R11, 1 ;  /* 0x3f8000000a007423 */ /* 0x003fc8000000010b */
        /* <DEDUP_REMOVED lines=10> */
.L_x_38:
        /* <DEDUP_REMOVED lines=15> */
.L_x_39:
[----:B------:R2:W-:Y:S02]  /*26a0*/  STG.E desc[UR6][R18.64], R0 ;  /* 0x0000000012007986 */ /* 0x0005e4000c101906 */
.L_x_23:
[----:B------:R-:W-:-:S05]  /*26b0*/  UMOV UR5, URZ ;  /* 0x000000ff00057c82 */ /* 0x000fca0008000000 */
.L_x_45:
[----:B------:R-:W-:-:S09]  /*26c0*/  UISETP.NE.AND UP0, UPT, UR4, UR5, UPT ;  /* 0x000000050400728c */ /* 0x000fd2000bf05270 */
[----:B01-3-5:R-:W-:Y:S05]  /*26d0*/  BRA.U !UP0, `(.L_x_40) ;  /* 0x0000000d08447547 */ /* 0x02bfea000b800000 */
[----:B012---:R-:W0:Y:S08]  /*26e0*/  LDC R0, c[0x0][0x390] ;  /* 0x0000e400ff007b82 */ /* 0x007e300000000800 */
[----:B-----5:R-:W1:Y:S01]  /*26f0*/  LDC.64 R10, c[0x0][0x380] ;  /* 0x0000e000ff0a7b82 */ /* 0x020e620000000a00 */
[----:B0-----:R-:W-:-:S04]  /*2700*/  IMAD R0, R0, UR5, RZ ;  /* 0x0000000500007c24 */ /* 0x001fc8000f8e02ff */
[----:B------:R-:W-:-:S04]  /*2710*/  VIADD R13, R0, UR4 ;  /* 0x00000004000d7c36 */ /* 0x000fc80008000000 */
[----:B-1----:R-:W-:-:S05]  /*2720*/  IMAD.WIDE.U32 R12, R13, 0x4, R10 ;  /* 0x000000040d0c7825 */ /* 0x002fca00078e000a */
[----:B------:R0:W5:Y:S01]  /*2730*/  LDG.E R2, desc[UR6][R12.64] ;  /* 0x000000060c027981 */ /* 0x000162000c1e1900 */
[----:B------:R-:W-:Y:S01]  /*2740*/  ISETP.GE.U32.AND P0, PT, R3, 0x7, PT ;  /* 0x000000070300780c */ /* 0x000fe20003f06070 */
[----:B------:R-:W-:-:S12]  /*2750*/  HFMA2 R22, -RZ, RZ, 0, 0 ;  /* 0x00000000ff167431 */ /* 0x000fd800000001ff */
[----:B0-----:R-:W-:Y:S05]  /*2760*/  @!P0 BRA `(.L_x_41) ;  /* 0x0000000400308947 */ /* 0x001fea0003800000 */
[----:B------:R-:W-:-:S07]  /*2770*/  MOV R22, RZ ;  /* 0x000000ff00167202 */ /* 0x000fce0000000f00 */
.L_x_42:
[----:B0-----:R-:W-:Y:S01]  /*2780*/  IADD3 R25, PT, PT, R0, R22, RZ ;  /* 0x0000001600197210 */ /* 0x001fe20007ffe0ff */
[----:B------:R-:W-:Y:S01]  /*2790*/  IMAD.IADD R19, R9, 0x1, R22 ;  /* 0x0000000109137824 */ /* 0x000fe200078e0216 */
[----:B------:R-:W0:Y:S03]  /*27a0*/  LDC.64 R16, c[0x0][0x388] ;  /* 0x0000e200ff107b82 */ /* 0x000e260000000a00 */
[----:B------:R-:W-:-:S04]  /*27b0*/  IMAD.WIDE.U32 R20, R19, 0x4, R10 ;  /* 0x0000000413147825 */ /* 0x000fc800078e000a */
[----:B------:R-:W-:Y:S01]  /*27c0*/  IMAD.WIDE.U32 R12, R25, 0x4, R10 ;  /* 0x00000004190c7825 */ /* 0x000fe200078e000a */
[----:B------:R-:W2:Y:S04]  /*27d0*/  LDG.E R23, desc[UR6][R20.64] ;  /* 0x0000000614177981 */ /* 0x000ea8000c1e1900 */
[----:B------:R-:W2:Y:S01]  /*27e0*/  LDG.E R27, desc[UR6][R12.64] ;  /* 0x000000060c1b7981 */ /* 0x000ea2000c1e1900 */
[----:B0-----:R-:W-:-:S04]  /*27f0*/  IMAD.WIDE.U32 R18, R19, 0x4, R16 ;  /* 0x0000000413127825 */ /* 0x001fc800078e0010 */
[----:B------:R-:W-:-:S04]  /*2800*/  IMAD.WIDE.U32 R16, R25, 0x4, R16 ;  /* 0x0000000419107825 */ /* 0x000fc800078e0010 */
[----:B--2--5:R-:W-:-:S05]  /*2810*/  FFMA R23, -R2, R23, R27 ;  /* 0x0000001702177223 */ /* 0x024fca000000011b */
[----:B------:R0:W-:Y:S04]  /*2820*/  STG.E desc[UR6][R12.64], R23 ;  /* 0x000000170c007986 */ /* 0x0001e8000c101906 */
[----:B------:R-:W2:Y:S04]  /*2830*/  LDG.E R25, desc[UR6][R18.64] ;  /* 0x0000000612197981 */ /* 0x000ea8000c1e1900 */
[----:B------:R-:W2:Y:S02]  /*2840*/  LDG.E R27, desc[UR6][R16.64] ;  /* 0x00000006101b7981 */ /* 0x000ea4000c1e1900 */
[----:B--2---:R-:W-:-:S05]  /*2850*/  FFMA R25, -R2, R25, R27 ;  /* 0x0000001902197223 */ /* 0x004fca000000011b */
[----:B------:R1:W-:Y:S04]  /*2860*/  STG.E desc[UR6][R16.64], R25 ;  /* 0x0000001910007986 */ /* 0x0003e8000c101906 */
[----:B------:R-:W2:Y:S04]  /*2870*/  LDG.E R27, desc[UR6][R20.64+0x4] ;  /* 0x00000406141b7981 */ /* 0x000ea8000c1e1900 */
[----:B------:R-:W2:Y:S02]  /*2880*/  LDG.E R29, desc[UR6][R12.64+0x4] ;  /* 0x000004060c1d7981 */ /* 0x000ea4000c1e1900 */
[----:B--2---:R-:W-:-:S05]  /*2890*/  FFMA R27, -R2, R27, R29 ;  /* 0x0000001b021b7223 */ /* 0x004fca000000011d */
[----:B------:R2:W-:Y:S04]  /*28a0*/  STG.E desc[UR6][R12.64+0x4], R27 ;  /* 0x0000041b0c007986 */ /* 0x0005e8000c101906 */
[----:B------:R-:W3:Y:S04]  /*28b0*/  LDG.E R29, desc[UR6][R18.64+0x4] ;  /* 0x00000406121d7981 */ /* 0x000ee8000c1e1900 */
[----:B------:R-:W3:Y:S02]  /*28c0*/  LDG.E R24, desc[UR6][R16.64+0x4] ;  /* 0x0000040610187981 */ /* 0x000ee4000c1e1900 */
[----:B---3--:R-:W-:-:S05]  /*28d0*/  FFMA R29, -R2, R29, R24 ;  /* 0x0000001d021d7223 */ /* 0x008fca0000000118 */
[----:B------:R3:W-:Y:S04]  /*28e0*/  STG.E desc[UR6][R16.64+0x4], R29 ;  /* 0x0000041d10007986 */ /* 0x0007e8000c101906 */
[----:B0-----:R-:W4:Y:S04]  /*28f0*/  LDG.E R23, desc[UR6][R20.64+0x8] ;  /* 0x0000080614177981 */ /* 0x001f28000c1e1900 */
[----:B------:R-:W4:Y:S02]  /*2900*/  LDG.E R24, desc[UR6][R12.64+0x8] ;  /* 0x000008060c187981 */ /* 0x000f24000c1e1900 */
[----:B----4-:R-:W-:-:S05]  /*2910*/  FFMA R23, -R2, R23, R24 ;  /* 0x0000001702177223 */ /* 0x010fca0000000118 */
[----:B------:R0:W-:Y:S04]  /*2920*/  STG.E desc[UR6][R12.64+0x8], R23 ;  /* 0x000008170c007986 */ /* 0x0001e8000c101906 */
[----:B-1----:R-:W4:Y:S04]  /*2930*/  LDG.E R25, desc[UR6][R18.64+0x8] ;  /* 0x0000080612197981 */ /* 0x002f28000c1e1900 */
[----:B------:R-:W4:Y:S02]  /*2940*/  LDG.E R24, desc[UR6][R16.64+0x8] ;  /* 0x0000080610187981 */ /* 0x000f24000c1e1900 */
[----:B----4-:R-:W-:-:S05]  /*2950*/  FFMA R25, -R2, R25, R24 ;  /* 0x0000001902197223 */ /* 0x010fca0000000118 */
[----:B------:R1:W-:Y:S04]  /*2960*/  STG.E desc[UR6][R16.64+0x8], R25 ;  /* 0x0000081910007986 */ /* 0x0003e8000c101906 */
[----:B--2---:R-:W2:Y:S04]  /*2970*/  LDG.E R27, desc[UR6][R20.64+0xc] ;  /* 0x00000c06141b7981 */ /* 0x004ea8000c1e1900 */
[----:B------:R-:W2:Y:S02]  /*2980*/  LDG.E R24, desc[UR6][R12.64+0xc] ;  /* 0x00000c060c187981 */ /* 0x000ea4000c1e1900 */
[----:B--2---:R-:W-:-:S05]  /*2990*/  FFMA R27, -R2, R27, R24 ;  /* 0x0000001b021b7223 */ /* 0x004fca0000000118 */
[----:B------:R2:W-:Y:S04]  /*29a0*/  STG.E desc[UR6][R12.64+0xc], R27 ;  /* 0x00000c1b0c007986 */ /* 0x0005e8000c101906 */
[----:B---3--:R-:W3:Y:S04]  /*29b0*/  LDG.E R29, desc[UR6][R18.64+0xc] ;  /* 0x00000c06121d7981 */ /* 0x008ee8000c1e1900 */
        /* <DEDUP_REMOVED lines=31> */
[----:B---3--:R-:W2:Y:S04]  /*2bb0*/  LDG.E R29, desc[UR6][R18.64+0x1c] ;  /* 0x00001c06121d7981 */ /* 0x008ea8000c1e1900 */
[----:B------:R-:W2:Y:S01]  /*2bc0*/  LDG.E R24, desc[UR6][R16.64+0x1c] ;  /* 0x00001c0610187981 */ /* 0x000ea2000c1e1900 */
[----:B------:R-:W-:-:S04]  /*2bd0*/  IADD3 R22, PT, PT, R22, 0x8, RZ ;  /* 0x0000000816167810 */ /* 0x000fc80007ffe0ff */
[----:B------:R-:W-:Y:S01]  /*2be0*/  ISETP.NE.AND P0, PT, R22, R5, PT ;  /* 0x000000051600720c */ /* 0x000fe20003f05270 */
[----:B--2---:R-:W-:-:S05]  /*2bf0*/  FFMA R29, -R2, R29, R24 ;  /* 0x0000001d021d7223 */ /* 0x004fca0000000118 */
[----:B------:R0:W-:Y:S07]  /*2c00*/  STG.E desc[UR6][R16.64+0x1c], R29 ;  /* 0x00001c1d10007986 */ /* 0x0001ee000c101906 */
[----:B------:R-:W-:Y:S05]  /*2c10*/  @P0 BRA `(.L_x_42) ;  /* 0xfffffff800d80947 */ /* 0x000fea000383ffff */
[----:B------:R-:W-:-:S07]  /*2c20*/  IMAD.MOV.U32 R22, RZ, RZ, R5 ;  /* 0x000000ffff167224 */ /* 0x000fce00078e0005 */
.L_x_41:
[----:B------:R-:W-:-:S13]  /*2c30*/  ISETP.NE.AND P0, PT, R4, RZ, PT ;  /* 0x000000ff0400720c */ /* 0x000fda0003f05270 */
[----:B------:R-:W-:Y:S05]  /*2c40*/  @!P0 BRA `(.L_x_40) ;  /* 0x0000000400e88947 */ /* 0x000fea0003800000 */
[----:B0-----:R-:W-:Y:S02]  /*2c50*/  IADD3 R12, PT, PT, R4, -0x1, RZ ;  /* 0xffffffff040c7810 */ /* 0x001fe40007ffe0ff */
[----:B------:R-:W-:Y:S02]  /*2c60*/  ISETP.NE.AND P0, PT, R6, RZ, PT ;  /* 0x000000ff0600720c */ /* 0x000fe40003f05270 */
[----:B------:R-:W-:-:S13]  /*2c70*/  ISETP.GE.U32.AND P1, PT, R12, 0x3, PT ;  /* 0x000000030c00780c */ /* 0x000fda0003f26070 */
[----:B------:R-:W-:Y:S05]  /*2c80*/  @!P1 BRA `(.L_x_43) ;  /* 0x0000000000e49947 */ /* 0x000fea0003800000 */
[----:B------:R-:W-:Y:S01]  /*2c90*/  IADD3 R13, PT, PT, R9, R22, RZ ;  /* 0x00000016090d7210 */ /* 0x000fe20007ffe0ff */
[----:B------:R-:W-:Y:S01]  /*2ca0*/  IMAD.IADD R21, R0, 0x1, R22 ;  /* 0x0000000100157824 */ /* 0x000fe200078e0216 */
[----:B------:R-:W0:Y:S01]  /*2cb0*/  LDC.64 R24, c[0x0][0x388] ;  /* 0x0000e200ff187b82 */ /* 0x000e220000000a00 */
[----:B------:R-:W1:Y:S02]  /*2cc0*/  LDCU.128 UR8, c[0x0][0x380] ;  /* 0x00007000ff0877ac */ /* 0x000e640008000c00 */
[----:B------:R-:W-:-:S04]  /*2cd0*/  IMAD.WIDE.U32 R18, R13, 0x4, R10 ;  /* 0x000000040d127825 */ /* 0x000fc800078e000a */
[----:B------:R-:W-:Y:S02]  /*2ce0*/  IMAD.WIDE.U32 R16, R21, 0x4, R10 ;  /* 0x0000000415107825 */ /* 0x000fe400078e000a */
[----:B------:R-:W2:Y:S04]  /*2cf0*/  LDG.E R19, desc[UR6][R18.64] ;  /* 0x0000000612137981 */ /* 0x000ea8000c1e1900 */
[----:B------:R-:W2:Y:S01]  /*2d00*/  LDG.E R23, desc[UR6][R16.64] ;  /* 0x0000000610177981 */ /* 0x000ea2000c1e1900 */
[----:B0-----:R-:W-:-:S04]  /*2d10*/  IMAD.WIDE.U32 R12, R13, 0x4, R24 ;  /* 0x000000040d0c7825 */ /* 0x001fc800078e0018 */
[----:B------:R-:W-:-:S04]  /*2d20*/  IMAD.WIDE.U32 R24, R21, 0x4, R24 ;  /* 0x0000000415187825 */ /* 0x000fc800078e0018 */
[----:B--2--5:R-:W-:-:S05]  /*2d30*/  FFMA R27, -R2, R19, R23 ;  /* 0x00000013021b7223 */ /* 0x024fca0000000117 */
[----:B------:R0:W-:Y:S04]  /*2d40*/  STG.E desc[UR6][R16.64], R27 ;  /* 0x0000001b10007986 */ /* 0x0001e8000c101906 */
[----:B------:R1:W2:Y:S04]  /*2d50*/  LDG.E R13, desc[UR6][R12.64] ;  /* 0x000000060c0d7981 */ /* 0x0002a8000c1e1900 */
[----:B------:R-:W2:Y:S01]  /*2d60*/  LDG.E R23, desc[UR6][R24.64] ;  /* 0x0000000618177981 */ /* 0x000ea2000c1e1900 */
[-C--:B------:R-:W-:Y:S02]  /*2d70*/  IADD3 R28, P1, PT, R9, R22.reuse, RZ ;  /* 0x00000016091c7210 */ /* 0x080fe40007f3e0ff */
[----:B------:R-:W-:-:S02]  /*2d80*/  IADD3 R21, P2, PT, R0, R22, RZ ;  /* 0x0000001600157210 */ /* 0x000fc40007f5e0ff */
[----:B------:R-:W-:Y:S01]  /*2d90*/  IADD3.X R19, PT, PT, RZ, RZ, RZ, P1, !PT ;  /* 0x000000ffff137210 */ /* 0x000fe20000ffe4ff */
[C---:B------:R-:W-:Y:S01]  /*2da0*/  IMAD.SHL.U32 R18, R28.reuse, 0x4, RZ ;  /* 0x000000041c127824 */ /* 0x040fe200078e00ff */
[----:B------:R-:W-:Y:S02]  /*2db0*/  IADD3.X R26, PT, PT, RZ, RZ, RZ, P2, !PT ;  /* 0x000000ffff1a7210 */ /* 0x000fe400017fe4ff */
[C---:B------:R-:W-:Y:S02]  /*2dc0*/  SHF.L.U32 R20, R21.reuse, 0x2, RZ ;  /* 0x0000000215147819 */ /* 0x040fe400000006ff */
[----:B------:R-:W-:Y:S02]  /*2dd0*/  SHF.L.U64.HI R19, R28, 0x2, R19 ;  /* 0x000000021c137819 */ /* 0x000fe40000010213 */
[----:B------:R-:W-:Y:S02]  /*2de0*/  SHF.L.U64.HI R21, R21, 0x2, R26 ;  /* 0x0000000215157819 */ /* 0x000fe4000001021a */
[----:B-1----:R-:W-:-:S02]  /*2df0*/  IADD3 R12, P1, PT, R18, UR8, RZ ;  /* 0x00000008120c7c10 */ /* 0x002fc4000ff3e0ff */
[----:B0-----:R-:W-:-:S04]  /*2e00*/  IADD3 R16, P2, PT, R20, UR8, RZ ;  /* 0x0000000814107c10 */ /* 0x001fc8000ff5e0ff */
[----:B------:R-:W-:Y:S01]  /*2e10*/  IADD3.X R17, PT, PT, R21, UR9, RZ, P2, !PT ;  /* 0x0000000915117c10 */ /* 0x000fe200097fe4ff */
[----:B--2---:R-:W-:Y:S01]  /*2e20*/  FFMA R23, -R2, R13, R23 ;  /* 0x0000000d02177223 */ /* 0x004fe20000000117 */
[----:B------:R-:W-:-:S04]  /*2e30*/  IADD3.X R13, PT, PT, R19, UR9, RZ, P1, !PT ;  /* 0x00000009130d7c10 */ /* 0x000fc80008ffe4ff */
[----:B------:R0:W-:Y:S04]  /*2e40*/  STG.E desc[UR6][R24.64], R23 ;  /* 0x0000001718007986 */ /* 0x0001e8000c101906 */
[----:B------:R-:W2:Y:S04]  /*2e50*/  LDG.E R27, desc[UR6][R12.64+0x4] ;  /* 0x000004060c1b7981 */ /* 0x000ea8000c1e1900 */
[----:B------:R-:W2:Y:S01]  /*2e60*/  LDG.E R29, desc[UR6][R16.64+0x4] ;  /* 0x00000406101d7981 */ /* 0x000ea2000c1e1900 */
[----:B------:R-:W-:Y:S02]  /*2e70*/  IADD3 R18, P1, PT, R18, UR10, RZ ;  /* 0x0000000a12127c10 */ /* 0x000fe4000ff3e0ff */
[----:B------:R-:W-:-:S02]  /*2e80*/  IADD3 R20, P2, PT, R20, UR10, RZ ;  /* 0x0000000a14147c10 */ /* 0x000fc4000ff5e0ff */
[----:B------:R-:W-:Y:S02]  /*2e90*/  IADD3.X R19, PT, PT, R19, UR11, RZ, P1, !PT ;  /* 0x0000000b13137c10 */ /* 0x000fe40008ffe4ff */
[----:B------:R-:W-:Y:S01]  /*2ea0*/  IADD3.X R21, PT, PT, R21, UR11, RZ, P2, !PT ;  /* 0x0000000b15157c10 */ /* 0x000fe200097fe4ff */
[----:B--2---:R-:W-:-:S05]  /*2eb0*/  FFMA R27, -R2, R27, R29 ;  /* 0x0000001b021b7223 */ /* 0x004fca000000011d */
[----:B------:R1:W-:Y:S04]  /*2ec0*/  STG.E desc[UR6][R16.64+0x4], R27 ;  /* 0x0000041b10007986 */ /* 0x0003e8000c101906 */
[----:B------:R-:W2:Y:S04]  /*2ed0*/  LDG.E R29, desc[UR6][R18.64+0x4] ;  /* 0x00000406121d7981 */ /* 0x000ea8000c1e1900 */
[----:B------:R-:W2:Y:S02]  /*2ee0*/  LDG.E R26, desc[UR6][R20.64+0x4] ;  /* 0x00000406141a7981 */ /* 0x000ea4000c1e1900 */
[----:B--2---:R-:W-:-:S05]  /*2ef0*/  FFMA R29, -R2, R29, R26 ;  /* 0x0000001d021d7223 */ /* 0x004fca000000011a */
[----:B------:R2:W-:Y:S04]  /*2f00*/  STG.E desc[UR6][R20.64+0x4], R29 ;  /* 0x0000041d14007986 */ /* 0x0005e8000c101906 */
[----:B0-----:R-:W3:Y:S04]  /*2f10*/  LDG.E R23, desc[UR6][R12.64+0x8] ;  /* 0x000008060c177981 */ /* 0x001ee8000c1e1900 */
[----:B------:R-:W3:Y:S02]  /*2f20*/  LDG.E R25, desc[UR6][R16.64+0x8] ;  /* 0x0000080610197981 */ /* 0x000ee4000c1e1900 */
[----:B---3--:R-:W-:-:S05]  /*2f30*/  FFMA R23, -R2, R23, R25 ;  /* 0x0000001702177223 */ /* 0x008fca0000000119 */
[----:B------:R0:W-:Y:S04]  /*2f40*/  STG.E desc[UR6][R16.64+0x8], R23 ;  /* 0x0000081710007986 */ /* 0x0001e8000c101906 */
[----:B------:R-:W3:Y:S04]  /*2f50*/  LDG.E R25, desc[UR6][R18.64+0x8] ;  /* 0x0000080612197981 */ /* 0x000ee8000c1e1900 */
[----:B------:R-:W3:Y:S02]  /*2f60*/  LDG.E R24, desc[UR6][R20.64+0x8] ;  /* 0x0000080614187981 */ /* 0x000ee4000c1e1900 */
[----:B---3--:R-:W-:-:S05]  /*2f70*/  FFMA R25, -R2, R25, R24 ;  /* 0x0000001902197223 */ /* 0x008fca0000000118 */
[----:B------:R0:W-:Y:S04]  /*2f80*/  STG.E desc[UR6][R20.64+0x8], R25 ;  /* 0x0000081914007986 */ /* 0x0001e8000c101906 */
[----:B-1----:R-:W3:Y:S04]  /*2f90*/  LDG.E R27, desc[UR6][R12.64+0xc] ;  /* 0x00000c060c1b7981 */ /* 0x002ee8000c1e1900 */
[----:B------:R-:W3:Y:S02]  /*2fa0*/  LDG.E R24, desc[UR6][R16.64+0xc] ;  /* 0x00000c0610187981 */ /* 0x000ee4000c1e1900 */
[----:B---3--:R-:W-:-:S05]  /*2fb0*/  FFMA R27, -R2, R27, R24 ;  /* 0x0000001b021b7223 */ /* 0x008fca0000000118 */
[----:B------:R0:W-:Y:S04]  /*2fc0*/  STG.E desc[UR6][R16.64+0xc], R27 ;  /* 0x00000c1b10007986 */ /* 0x0001e8000c101906 */
[----:B--2---:R-:W2:Y:S04]  /*2fd0*/  LDG.E R29, desc[UR6][R18.64+0xc] ;  /* 0x00000c06121d7981 */ /* 0x004ea8000c1e1900 */
[----:B------:R-:W2:Y:S01]  /*2fe0*/  LDG.E R24, desc[UR6][R20.64+0xc] ;  /* 0x00000c0614187981 */ /* 0x000ea2000c1e1900 */
[----:B------:R-:W-:Y:S01]  /*2ff0*/  IADD3 R22, PT, PT, R22, 0x4, RZ ;  /* 0x0000000416167810 */ /* 0x000fe20007ffe0ff */
[----:B--2---:R-:W-:-:S05]  /*3000*/  FFMA R29, -R2, R29, R24 ;  /* 0x0000001d021d7223 */ /* 0x004fca0000000118 */
[----:B------:R0:W-:Y:S02]  /*3010*/  STG.E desc[UR6][R20.64+0xc], R29 ;  /* 0x00000c1d14007986 */ /* 0x0001e4000c101906 */
.L_x_43:
[----:B------:R-:W-:Y:S05]  /*3020*/  @!P0 BRA `(.L_x_40) ;  /* 0x0000000000f08947 */ /* 0x000fea0003800000 */
[----:B------:R-:W-:Y:S02]  /*3030*/  ISETP.NE.AND P1, PT, R6, 0x1, PT ;  /* 0x000000010600780c */ /* 0x000fe40003f25270 */
[----:B------:R-:W-:-:S11]  /*3040*/  ISETP.NE.AND P0, PT, R7, RZ, PT ;  /* 0x000000ff0700720c */ /* 0x000fd60003f05270 */
[----:B------:R-:W-:Y:S05]  /*3050*/  @!P1 BRA `(.L_x_44) ;  /* 0x0000000000a49947 */ /* 0x000fea0003800000 */
[----:B0-----:R-:W-:Y:S01]  /*3060*/  IMAD.IADD R21, R9, 0x1, R22 ;  /* 0x0000000109157824 */ /* 0x001fe200078e0216 */
[----:B------:R-:W-:Y:S01]  /*3070*/  IADD3 R27, PT, PT, R0, R22, RZ ;  /* 0x00000016001b7210 */ /* 0x000fe20007ffe0ff */
[----:B------:R-:W0:Y:S01]  /*3080*/  LDC.64 R24, c[0x0][0x388] ;  /* 0x0000e200ff187b82 */ /* 0x000e220000000a00 */
[----:B------:R-:W1:Y:S01]  /*3090*/  LDCU.128 UR8, c[0x0][0x380] ;  /* 0x00007000ff0877ac */ /* 0x000e620008000c00 */
[----:B------:R-:W-:-:S04]  /*30a0*/  IMAD.WIDE.U32 R18, R21, 0x4, R10 ;  /* 0x0000000415127825 */ /* 0x000fc800078e000a */
[----:B------:R-:W-:Y:S02]  /*30b0*/  IMAD.WIDE.U32 R16, R27, 0x4, R10 ;  /* 0x000000041b107825 */ /* 0x000fe400078e000a */
[----:B------:R-:W2:Y:S04]  /*30c0*/  LDG.E R19, desc[UR6][R18.64] ;  /* 0x0000000612137981 */ /* 0x000ea8000c1e1900 */
[----:B------:R-:W2:Y:S01]  /*30d0*/  LDG.E R13, desc[UR6][R16.64] ;  /* 0x00000006100d7981 */ /* 0x000ea2000c1e1900 */
[----:B------:R-:W-:Y:S01]  /*30e0*/  IADD3 R20, P1, PT, R9, R22, RZ ;  /* 0x0000001609147210 */ /* 0x000fe20007f3e0ff */
[----:B--2--5:R-:W-:Y:S01]  /*30f0*/  FFMA R23, -R2, R19, R13 ;  /* 0x0000001302177223 */ /* 0x024fe2000000010d */
[----:B0-----:R-:W-:-:S04]  /*3100*/  IMAD.WIDE.U32 R12, R21, 0x4, R24 ;  /* 0x00000004150c7825 */ /* 0x001fc800078e0018 */
[----:B------:R-:W-:Y:S01]  /*3110*/  IMAD.WIDE.U32 R24, R27, 0x4, R24 ;  /* 0x000000041b187825 */ /* 0x000fe200078e0018 */
[----:B------:R0:W-:Y:S04]  /*3120*/  STG.E desc[UR6][R16.64], R23 ;  /* 0x0000001710007986 */ /* 0x0001e8000c101906 */
[----:B------:R2:W3:Y:S04]  /*3130*/  LDG.E R13, desc[UR6][R12.64] ;  /* 0x000000060c0d7981 */ /* 0x0004e8000c1e1900 */
[----:B------:R-:W3:Y:S01]  /*3140*/  LDG.E R21, desc[UR6][R24.64] ;  /* 0x0000000618157981 */ /* 0x000ee2000c1e1900 */
[----:B------:R-:W-:-:S02]  /*3150*/  IADD3 R27, P2, PT, R0, R22, RZ ;  /* 0x00000016001b7210 */ /* 0x000fc40007f5e0ff */
[----:B------:R-:W-:Y:S02]  /*3160*/  IADD3.X R19, PT, PT, RZ, RZ, RZ, P1, !PT ;  /* 0x000000ffff137210 */ /* 0x000fe40000ffe4ff */
[C---:B------:R-:W-:Y:S01]  /*3170*/  SHF.L.U32 R26, R20.reuse, 0x2, RZ ;  /* 0x00000002141a7819 */ /* 0x040fe200000006ff */
[----:B------:R-:W-:Y:S01]  /*3180*/  IMAD.X R28, RZ, RZ, RZ, P2 ;  /* 0x000000ffff1c7224 */ /* 0x000fe200010e06ff */
[C---:B------:R-:W-:Y:S02]  /*3190*/  SHF.L.U32 R18, R27.reuse, 0x2, RZ ;  /* 0x000000021b127819 */ /* 0x040fe400000006ff */
[----:B------:R-:W-:Y:S02]  /*31a0*/  SHF.L.U64.HI R19, R20, 0x2, R19 ;  /* 0x0000000214137819 */ /* 0x000fe40000010213 */
[----:B-1----:R-:W-:Y:S02]  /*31b0*/  IADD3 R20, P1, PT, R26, UR8, RZ ;  /* 0x000000081a147c10 */ /* 0x002fe4000ff3e0ff */
[----:B0-----:R-:W-:-:S02]  /*31c0*/  SHF.L.U64.HI R23, R27, 0x2, R28 ;  /* 0x000000021b177819 */ /* 0x001fc4000001021c */
[----:B--2---:R-:W-:Y:S01]  /*31d0*/  IADD3 R12, P2, PT, R18, UR8, RZ ;  /* 0x00000008120c7c10 */ /* 0x004fe2000ff5e0ff */
[----:B---3--:R-:W-:Y:S01]  /*31e0*/  FFMA R27, -R2, R13, R21 ;  /* 0x0000000d021b7223 */ /* 0x008fe20000000115 */
[----:B------:R-:W-:Y:S02]  /*31f0*/  IADD3.X R21, PT, PT, R19, UR9, RZ, P1, !PT ;  /* 0x0000000913157c10 */ /* 0x000fe40008ffe4ff */
[----:B------:R-:W-:Y:S02]  /*3200*/  IADD3.X R13, PT, PT, R23, UR9, RZ, P2, !PT ;  /* 0x00000009170d7c10 */ /* 0x000fe400097fe4ff */
[----:B------:R1:W-:Y:S04]  /*3210*/  STG.E desc[UR6][R24.64], R27 ;  /* 0x0000001b18007986 */ /* 0x0003e8000c101906 */
[----:B------:R-:W2:Y:S04]  /*3220*/  LDG.E R21, desc[UR6][R20.64+0x4] ;  /* 0x0000040614157981 */ /* 0x000ea8000c1e1900 */
[----:B------:R-:W2:Y:S01]  /*3230*/  LDG.E R29, desc[UR6][R12.64+0x4] ;  /* 0x000004060c1d7981 */ /* 0x000ea2000c1e1900 */
[----:B------:R-:W-:-:S02]  /*3240*/  IADD3 R16, P1, PT, R26, UR10, RZ ;  /* 0x0000000a1a107c10 */ /* 0x000fc4000ff3e0ff */
[----:B------:R-:W-:Y:S02]  /*3250*/  IADD3 R18, P2, PT, R18, UR10, RZ ;  /* 0x0000000a12127c10 */ /* 0x000fe4000ff5e0ff */
[----:B------:R-:W-:Y:S02]  /*3260*/  IADD3.X R17, PT, PT, R19, UR11, RZ, P1, !PT ;  /* 0x0000000b13117c10 */ /* 0x000fe40008ffe4ff */
[----:B------:R-:W-:Y:S01]  /*3270*/  IADD3.X R19, PT, PT, R23, UR11, RZ, P2, !PT ;  /* 0x0000000b17137c10 */ /* 0x000fe200097fe4ff */
[----:B--2---:R-:W-:-:S05]  /*3280*/  FFMA R29, -R2, R21, R29 ;  /* 0x00000015021d7223 */ /* 0x004fca000000011d */
[----:B------:R1:W-:Y:S04]  /*3290*/  STG.E desc[UR6][R12.64+0x4], R29 ;  /* 0x0000041d0c007986 */ /* 0x0003e8000c101906 */
[----:B------:R-:W2:Y:S04]  /*32a0*/  LDG.E R17, desc[UR6][R16.64+0x4] ;  /* 0x0000040610117981 */ /* 0x000ea8000c1e1900 */
[----:B------:R-:W2:Y:S01]  /*32b0*/  LDG.E R23, desc[UR6][R18.64+0x4] ;  /* 0x0000040612177981 */ /* 0x000ea2000c1e1900 */
[----:B------:R-:W-:Y:S01]  /*32c0*/  IADD3 R22, PT, PT, R22, 0x2, RZ ;  /* 0x0000000216167810 */ /* 0x000fe20007ffe0ff */
[----:B--2---:R-:W-:-:S05]  /*32d0*/  FFMA R23, -R2, R17, R23 ;  /* 0x0000001102177223 */ /* 0x004fca0000000117 */
[----:B------:R1:W-:Y:S02]  /*32e0*/  STG.E desc[UR6][R18.64+0x4], R23 ;  /* 0x0000041712007986 */ /* 0x0003e4000c101906 */
.L_x_44:
[----:B------:R-:W-:Y:S05]  /*32f0*/  @!P0 BRA `(.L_x_40) ;  /* 0x00000000003c8947 */ /* 0x000fea0003800000 */
[----:B0-----:R-:W-:Y:S01]  /*3300*/  IMAD.IADD R17, R9, 0x1, R22 ;  /* 0x0000000109117824 */ /* 0x001fe200078e0216 */
[----:B------:R-:W-:Y:S01]  /*3310*/  IADD3 R21, PT, PT, R0, R22, RZ ;  /* 0x0000001600157210 */ /* 0x000fe20007ffe0ff */
[----:B-1----:R-:W0:Y:S02]  /*3320*/  LDC.64 R12, c[0x0][0x388] ;  /* 0x0000e200ff0c7b82 */ /* 0x002e240000000a00 */
        /* <DEDUP_REMOVED lines=11> */
[----:B------:R3:W-:Y:S02]  /*33e0*/  STG.E desc[UR6][R12.64], R21 ;  /* 0x000000150c007986 */ /* 0x0007e4000c101906 */
.L_x_40:
[----:B------:R-:W4:Y:S01]  /*33f0*/  LDCU UR8, c[0x0][0x390] ;  /* 0x00007200ff0877ac */ /* 0x000f220008000800 */
[----:B------:R-:W-:-:S04]  /*3400*/  UIADD3 UR5, UPT, UPT, UR5, 0x1, URZ ;  /* 0x0000000105057890 */ /* 0x000fc8000fffe0ff */
[----:B----4-:R-:W-:-:S09]  /*3410*/  UISETP.NE.AND UP0, UPT, UR5, UR8, UPT ;  /* 0x000000080500728c */ /* 0x010fd2000bf05270 */
[----:B------:R-:W-:Y:S05]  /*3420*/  BRA.U UP0, `(.L_x_45) ;  /* 0xfffffff100a47547 */ /* 0x000fea000b83ffff */
[----:B------:R-:W-:-:S04]  /*3430*/  UIADD3 UR4, UPT, UPT, UR4, 0x1, URZ ;  /* 0x0000000104047890 */ /* 0x000fc8000fffe0ff */
[----:B------:R-:W-:-:S09]  /*3440*/  UISETP.NE.AND UP0, UPT, UR4, UR8, UPT ;  /* 0x000000080400728c */ /* 0x000fd2000bf05270 */
[----:B------:R-:W-:Y:S05]  /*3450*/  BRA.U UP0, `(.L_x_46) ;  /* 0xffffffd100e07547 */ /* 0x000fea000b83ffff */
[----:B------:R-:W-:Y:S05]  /*3460*/  EXIT ;  /* 0x000000000000794d */ /* 0x000fea0003800000 */
        .weak           $__internal_0_$__cuda_sm3x_div_rn_noftz_f32_slowpath
        .type           $__internal_0_$__cuda_sm3x_div_rn_noftz_f32_slowpath,@function
        .size           $__internal_0_$__cuda_sm3x_div_rn_noftz_f32_slowpath,(.L_x_74 - $__internal_0_$__cuda_sm3x_div_rn_noftz_f32_slowpath)
$__internal_0_$__cuda_sm3x_div_rn_noftz_f32_slowpath:
[--C-:B------:R-:W-:Y:S01]  /*3470*/  SHF.R.U32.HI R20, RZ, 0x17, R10.reuse ;  /* 0x00000017ff147819 */ /* 0x100fe2000001160a */
[----:B------:R-:W-:Y:S01]  /*3480*/  IMAD.MOV.U32 R23, RZ, RZ, R10 ;  /* 0x000000ffff177224 */ /* 0x000fe200078e000a */
[----:B------:R-:W-:Y:S02]  /*3490*/  SHF.R.U32.HI R13, RZ, 0x17, R0 ;  /* 0x00000017ff0d7819 */ /* 0x000fe40000011600 */
[----:B------:R-:W-:Y:S02]  /*34a0*/  LOP3.LUT R20, R20, 0xff, RZ, 0xc0, !PT ;  /* 0x000000ff14147812 */ /* 0x000fe400078ec0ff */
[----:B------:R-:W-:Y:S02]  /*34b0*/  LOP3.LUT R13, R13, 0xff, RZ, 0xc0, !PT ;  /* 0x000000ff0d0d7812 */ /* 0x000fe400078ec0ff */
[----:B------:R-:W-:Y:S02]  /*34c0*/  IADD3 R11, PT, PT, R20, -0x1, RZ ;  /* 0xffffffff140b7810 */ /* 0x000fe40007ffe0ff */
[----:B------:R-:W-:-:S02]  /*34d0*/  IADD3 R22, PT, PT, R13, -0x1, RZ ;  /* 0xffffffff0d167810 */ /* 0x000fc40007ffe0ff */
[----:B------:R-:W-:-:S04]  /*34e0*/  ISETP.GT.U32.AND P0, PT, R11, 0xfd, PT ;  /* 0x000000fd0b00780c */ /* 0x000fc80003f04070 */
[----:B------:R-:W-:-:S13]  /*34f0*/  ISETP.GT.U32.OR P0, PT, R22, 0xfd, P0 ;  /* 0x000000fd1600780c */ /* 0x000fda0000704470 */
[----:B------:R-:W-:Y:S01]  /*3500*/  @!P0 MOV R21, RZ ;  /* 0x000000ff00158202 */ /* 0x000fe20000000f00 */
[----:B------:R-:W-:Y:S06]  /*3510*/  @!P0 BRA `(.L_x_47) ;  /* 0x00000000005c8947 */ /* 0x000fec0003800000 */
[----:B------:R-:W-:Y:S02]  /*3520*/  FSETP.GTU.FTZ.AND P0, PT, |R0|, +INF , PT ;  /* 0x7f8000000000780b */ /* 0x000fe40003f1c200 */
[----:B------:R-:W-:-:S04]  /*3530*/  FSETP.GTU.FTZ.AND P1, PT, |R10|, +INF , PT ;  /* 0x7f8000000a00780b */ /* 0x000fc80003f3c200 */
[----:B------:R-:W-:-:S13]  /*3540*/  PLOP3.LUT P0, PT, P0, P1, PT, 0xf8, 0x8f ;  /* 0x00000000008f781c */ /* 0x000fda0000703f70 */
[----:B------:R-:W-:Y:S05]  /*3550*/  @P0 BRA `(.L_x_48) ;  /* 0x0000000400440947 */ /* 0x000fea0003800000 */
[----:B------:R-:W-:-:S13]  /*3560*/  LOP3.LUT P0, RZ, R23, 0x7fffffff, R0, 0xc8, !PT ;  /* 0x7fffffff17ff7812 */ /* 0x000fda000780c800 */
[----:B------:R-:W-:Y:S05]  /*3570*/  @!P0 BRA `(.L_x_49) ;  /* 0x0000000400348947 */ /* 0x000fea0003800000 */
[----:B------:R-:W-:Y:S02]  /*3580*/  FSETP.NEU.FTZ.AND P1, PT, |R0|, +INF , PT ;  /* 0x7f8000000000780b */ /* 0x000fe40003f3d200 */
[----:B------:R-:W-:Y:S02]  /*3590*/  FSETP.NEU.FTZ.AND P2, PT, |R10|, +INF , PT ;  /* 0x7f8000000a00780b */ /* 0x000fe40003f5d200 */
[----:B------:R-:W-:-:S11]  /*35a0*/  FSETP.NEU.FTZ.AND P0, PT, |R0|, +INF , PT ;  /* 0x7f8000000000780b */ /* 0x000fd60003f1d200 */
[----:B------:R-:W-:Y:S05]  /*35b0*/  @!P2 BRA !P1, `(.L_x_49) ;  /* 0x000000040024a947 */ /* 0x000fea0004800000 */
[----:B------:R-:W-:-:S04]  /*35c0*/  LOP3.LUT P1, RZ, R0, 0x7fffffff, RZ, 0xc0, !PT ;  /* 0x7fffffff00ff7812 */ /* 0x000fc8000782c0ff */
[----:B------:R-:W-:-:S13]  /*35d0*/  PLOP3.LUT P1, PT, P2, P1, PT, 0x2f, 0xf2 ;  /* 0x0000000000f2781c */ /* 0x000fda0001722577 */
[----:B------:R-:W-:Y:S05]  /*35e0*/  @P1 BRA `(.L_x_50) ;  /* 0x0000000400101947 */ /* 0x000fea0003800000 */
[----:B------:R-:W-:-:S04]  /*35f0*/  LOP3.LUT P1, RZ, R23, 0x7fffffff, RZ, 0xc0, !PT ;  /* 0x7fffffff17ff7812 */ /* 0x000fc8000782c0ff */
[----:B------:R-:W-:-:S13]  /*3600*/  PLOP3.LUT P0, PT, P0, P1, PT, 0x2f, 0xf2 ;  /* 0x0000000000f2781c */ /* 0x000fda0000702577 */
[----:B------:R-:W-:Y:S05]  /*3610*/  @P0 BRA `(.L_x_51) ;  /* 0x0000000000f80947 */ /* 0x000fea0003800000 */
[----:B------:R-:W-:Y:S02]  /*3620*/  ISETP.GE.AND P0, PT, R22, RZ, PT ;  /* 0x000000ff1600720c */ /* 0x000fe40003f06270 */
[----:B------:R-:W-:-:S11]  /*3630*/  ISETP.GE.AND P1, PT, R11, RZ, PT ;  /* 0x000000ff0b00720c */ /* 0x000fd60003f26270 */
[----:B------:R-:W-:Y:S01]  /*3640*/  @P0 MOV R21, RZ ;  /* 0x000000ff00150202 */ /* 0x000fe20000000f00 */
[----:B------:R-:W-:Y:S01]  /*3650*/  @!P0 FFMA R0, R0, 1.84467440737095516160e+19, RZ ;  /* 0x5f80000000008823 */ /* 0x000fe200000000ff */
[----:B------:R-:W-:Y:S01]  /*3660*/  @!P0 MOV R21, 0xffffffc0 ;  /* 0xffffffc000158802 */ /* 0x000fe20000000f00 */
[----:B------:R-:W-:-:S04]  /*3670*/  @!P1 FFMA R23, R10, 1.84467440737095516160e+19, RZ ;  /* 0x5f8000000a179823 */ /* 0x000fc800000000ff */
[----:B------:R-:W-:-:S07]  /*3680*/  @!P1 VIADD R21, R21, 0x40 ;  /* 0x0000004015159836 */ /* 0x000fce0000000000 */
.L_x_47:
[----:B------:R-:W-:Y:S02]  /*3690*/  LEA R28, R20, 0xc0800000, 0x17 ;  /* 0xc0800000141c7811 */ /* 0x000fe400078eb8ff */
[----:B------:R-:W-:Y:S02]  /*36a0*/  IADD3 R13, PT, PT, R13, -0x7f, RZ ;  /* 0xffffff810d0d7810 */ /* 0x000fe40007ffe0ff */
[----:B------:R-:W-:Y:S02]  /*36b0*/  IADD3 R28, PT, PT, -R28, R23, RZ ;  /* 0x000000171c1c7210 */ /* 0x000fe40007ffe1ff */
[C---:B------:R-:W-:Y:S01]  /*36c0*/  IADD3 R20, PT, PT, R13.reuse, 0x7f, -R20 ;  /* 0x0000007f0d147810 */ /* 0x040fe20007ffe814 */
[----:B------:R-:W-:Y:S01]  /*36d0*/  IMAD R0, R13, -0x800000, R0 ;  /* 0xff8000000d007824 */ /* 0x000fe200078e0200 */
[----:B------:R-:W0:Y:S01]  /*36e0*/  MUFU.RCP R22, R28 ;  /* 0x0000001c00167308 */ /* 0x000e220000001000 */
[----:B------:R-:W-:Y:S01]  /*36f0*/  FADD.FTZ R11, -R28, -RZ ;  /* 0x800000ff1c0b7221 */ /* 0x000fe20000010100 */
[----:B------:R-:W-:-:S03]  /*3700*/  IADD3 R21, PT, PT, R20, R21, RZ ;  /* 0x0000001514157210 */ /* 0x000fc60007ffe0ff */
[----:B0-----:R-:W-:-:S04]  /*3710*/  FFMA R23, R22, R11, 1 ;  /* 0x3f80000016177423 */ /* 0x001fc8000000000b */
[----:B------:R-:W-:-:S04]  /*3720*/  FFMA R23, R22, R23, R22 ;  /* 0x0000001716177223 */ /* 0x000fc80000000016 */
[----:B------:R-:W-:-:S04]  /*3730*/  FFMA R22, R0, R23, RZ ;  /* 0x0000001700167223 */ /* 0x000fc800000000ff */
[----:B------:R-:W-:-:S04]  /*3740*/  FFMA R24, R11, R22, R0 ;  /* 0x000000160b187223 */ /* 0x000fc80000000000 */
[----:B------:R-:W-:-:S04]  /*3750*/  FFMA R24, R23, R24, R22 ;  /* 0x0000001817187223 */ /* 0x000fc80000000016 */
[----:B------:R-:W-:-:S04]  /*3760*/  FFMA R11, R11, R24, R0 ;  /* 0x000000180b0b7223 */ /* 0x000fc80000000000 */
[----:B------:R-:W-:-:S05]  /*3770*/  FFMA R0, R23, R11, R24 ;  /* 0x0000000b17007223 */ /* 0x000fca0000000018 */
[----:B------:R-:W-:-:S04]  /*3780*/  SHF.R.U32.HI R13, RZ, 0x17, R0 ;  /* 0x00000017ff0d7819 */ /* 0x000fc80000011600 */
[----:B------:R-:W-:-:S05]  /*3790*/  LOP3.LUT R20, R13, 0xff, RZ, 0xc0, !PT ;  /* 0x000000ff0d147812 */ /* 0x000fca00078ec0ff */
[----:B------:R-:W-:-:S05]  /*37a0*/  IMAD.IADD R13, R20, 0x1, R21 ;  /* 0x00000001140d7824 */ /* 0x000fca00078e0215 */
[----:B------:R-:W-:-:S04]  /*37b0*/  IADD3 R20, PT, PT, R13, -0x1, RZ ;  /* 0xffffffff0d147810 */ /* 0x000fc80007ffe0ff */
[----:B------:R-:W-:-:S13]  /*37c0*/  ISETP.GE.U32.AND P0, PT, R20, 0xfe, PT ;  /* 0x000000fe1400780c */ /* 0x000fda0003f06070 */
[----:B------:R-:W-:Y:S05]  /*37d0*/  @!P0 BRA `(.L_x_52) ;  /* 0x0000000000808947 */ /* 0x000fea0003800000 */
[----:B------:R-:W-:-:S13]  /*37e0*/  ISETP.GT.AND P0, PT, R13, 0xfe, PT ;  /* 0x000000fe0d00780c */ /* 0x000fda0003f04270 */
[----:B------:R-:W-:Y:S05]  /*37f0*/  @P0 BRA `(.L_x_53) ;  /* 0x00000000006c0947 */ /* 0x000fea0003800000 */
[----:B------:R-:W-:-:S13]  /*3800*/  ISETP.GE.AND P0, PT, R13, 0x1, PT ;  /* 0x000000010d00780c */ /* 0x000fda0003f06270 */
[----:B------:R-:W-:Y:S05]  /*3810*/  @P0 BRA `(.L_x_54) ;  /* 0x0000000000980947 */ /* 0x000fea0003800000 */
[----:B------:R-:W-:Y:S02]  /*3820*/  ISETP.GE.AND P0, PT, R13, -0x18, PT ;  /* 0xffffffe80d00780c */ /* 0x000fe40003f06270 */
[----:B------:R-:W-:-:S11]  /*3830*/  LOP3.LUT R0, R0, 0x80000000, RZ, 0xc0, !PT ;  /* 0x8000000000007812 */ /* 0x000fd600078ec0ff */
[----:B------:R-:W-:Y:S05]  /*3840*/  @!P0 BRA `(.L_x_54) ;  /* 0x00000000008c8947 */ /* 0x000fea0003800000 */
[CCC-:B------:R-:W-:Y:S01]  /*3850*/  FFMA.RZ R20, R23.reuse, R11.reuse, R24.reuse ;  /* 0x0000000b17147223 */ /* 0x1c0fe2000000c018 */
[CCC-:B------:R-:W-:Y:S01]  /*3860*/  FFMA.RP R21, R23.reuse, R11.reuse, R24.reuse ;  /* 0x0000000b17157223 */ /* 0x1c0fe20000008018 */
[----:B------:R-:W-:Y:S01]  /*3870*/  FFMA.RM R24, R23, R11, R24 ;  /* 0x0000000b17187223 */ /* 0x000fe20000004018 */
[C---:B------:R-:W-:Y:S02]  /*3880*/  IADD3 R11, PT, PT, R13.reuse, 0x20, RZ ;  /* 0x000000200d0b7810 */ /* 0x040fe40007ffe0ff */
[----:B------:R-:W-:Y:S02]  /*3890*/  LOP3.LUT R20, R20, 0x7fffff, RZ, 0xc0, !PT ;  /* 0x007fffff14147812 */ /* 0x000fe400078ec0ff */
[C---:B------:R-:W-:Y:S02]  /*38a0*/  ISETP.NE.AND P2, PT, R13.reuse, RZ, PT ;  /* 0x000000ff0d00720c */ /* 0x040fe40003f45270 */
[----:B------:R-:W-:Y:S02]  /*38b0*/  LOP3.LUT R20, R20, 0x800000, RZ, 0xfc, !PT ;  /* 0x0080000014147812 */ /* 0x000fe400078efcff */
[----:B------:R-:W-:-:S02]  /*38c0*/  ISETP.NE.AND P1, PT, R13, RZ, PT ;  /* 0x000000ff0d00720c */ /* 0x000fc40003f25270 */
[----:B------:R-:W-:Y:S02]  /*38d0*/  IADD3 R13, PT, PT, -R13, RZ, RZ ;  /* 0x000000ff0d0d7210 */ /* 0x000fe40007ffe1ff */
[----:B------:R-:W-:Y:S02]  /*38e0*/  SHF.L.U32 R11, R20, R11, RZ ;  /* 0x0000000b140b7219 */ /* 0x000fe400000006ff */
[----:B------:R-:W-:Y:S02]  /*38f0*/  FSETP.NEU.FTZ.AND P0, PT, R21, R24, PT ;  /* 0x000000181500720b */ /* 0x000fe40003f1d000 */
[----:B------:R-:W-:Y:S02]  /*3900*/  SEL R13, R13, RZ, P2 ;  /* 0x000000ff0d0d7207 */ /* 0x000fe40001000000 */
[----:B------:R-:W-:Y:S02]  /*3910*/  ISETP.NE.AND P1, PT, R11, RZ, P1 ;  /* 0x000000ff0b00720c */ /* 0x000fe40000f25270 */
[----:B------:R-:W-:-:S02]  /*3920*/  SHF.R.U32.HI R20, RZ, R13, R20 ;  /* 0x0000000dff147219 */ /* 0x000fc40000011614 */
[----:B------:R-:W-:Y:S02]  /*3930*/  PLOP3.LUT P0, PT, P0, P1, PT, 0xf8, 0x8f ;  /* 0x00000000008f781c */ /* 0x000fe40000703f70 */
[----:B------:R-:W-:Y:S02]  /*3940*/  SHF.R.U32.HI R13, RZ, 0x1, R20 ;  /* 0x00000001ff0d7819 */ /* 0x000fe40000011614 */
[----:B------:R-:W-:-:S04]  /*3950*/  SEL R22, RZ, 0x1, !P0 ;  /* 0x00000001ff167807 */ /* 0x000fc80004000000 */
[----:B------:R-:W-:-:S04]  /*3960*/  LOP3.LUT R11, R22, 0x1, R13, 0xf8, !PT ;  /* 0x00000001160b7812 */ /* 0x000fc800078ef80d */
[----:B------:R-:W-:-:S05]  /*3970*/  LOP3.LUT R20, R11, R20, RZ, 0xc0, !PT ;  /* 0x000000140b147212 */ /* 0x000fca00078ec0ff */
[----:B------:R-:W-:-:S05]  /*3980*/  IMAD.IADD R13, R13, 0x1, R20 ;  /* 0x000000010d0d7824 */ /* 0x000fca00078e0214 */
[----:B------:R-:W-:Y:S01]  /*3990*/  LOP3.LUT R0, R13, R0, RZ, 0xfc, !PT ;  /* 0x000000000d007212 */ /* 0x000fe200078efcff */
[----:B------:R-:W-:Y:S06]  /*39a0*/  BRA `(.L_x_54) ;  /* 0x0000000000347947 */ /* 0x000fec0003800000 */
.L_x_53:
[----:B------:R-:W-:-:S04]  /*39b0*/  LOP3.LUT R0, R0, 0x80000000, RZ, 0xc0, !PT ;  /* 0x8000000000007812 */ /* 0x000fc800078ec0ff */
[----:B------:R-:W-:Y:S01]  /*39c0*/  LOP3.LUT R0, R0, 0x7f800000, RZ, 0xfc, !PT ;  /* 0x7f80000000007812 */ /* 0x000fe200078efcff */
[----:B------:R-:W-:Y:S06]  /*39d0*/  BRA `(.L_x_54) ;  /* 0x0000000000287947 */ /* 0x000fec0003800000 */
.L_x_52:
[----:B------:R-:W-:Y:S01]  /*39e0*/  LEA R0, R21, R0, 0x17 ;  /* 0x0000000015007211 */ /* 0x000fe200078eb8ff */
[----:B------:R-:W-:Y:S06]  /*39f0*/  BRA `(.L_x_54) ;  /* 0x0000000000207947 */ /* 0x000fec0003800000 */
.L_x_51:
[----:B------:R-:W-:-:S04]  /*3a00*/  LOP3.LUT R0, R23, 0x80000000, R0, 0x48, !PT ;  /* 0x8000000017007812 */ /* 0x000fc800078e4800 */
[----:B------:R-:W-:Y:S01]  /*3a10*/  LOP3.LUT R0, R0, 0x7f800000, RZ, 0xfc, !PT ;  /* 0x7f80000000007812 */ /* 0x000fe200078efcff */
[----:B------:R-:W-:Y:S06]  /*3a20*/  BRA `(.L_x_54) ;  /* 0x0000000000147947 */ /* 0x000fec0003800000 */
.L_x_50:
[----:B------:R-:W-:Y:S01]  /*3a30*/  LOP3.LUT R0, R23, 0x80000000, R0, 0x48, !PT ;  /* 0x8000000017007812 */ /* 0x000fe200078e4800 */
[----:B------:R-:W-:Y:S06]  /*3a40*/  BRA `(.L_x_54) ;  /* 0x00000000000c7947 */ /* 0x000fec0003800000 */
.L_x_49:
[----:B------:R-:W0:Y:S01]  /*3a50*/  MUFU.RSQ R0, -QNAN ;  /* 0xffc0000000007908 */ /* 0x000e220000001400 */
[----:B------:R-:W-:Y:S05]  /*3a60*/  BRA `(.L_x_54) ;  /* 0x0000000000047947 */ /* 0x000fea0003800000 */
.L_x_48:
[----:B------:R-:W-:-:S07]  /*3a70*/  FADD.FTZ R0, R0, R10 ;  /* 0x0000000a00007221 */ /* 0x000fce0000010000 */
.L_x_54:
[----:B------:R-:W-:Y:S01]  /*3a80*/  HFMA2 R21, -RZ, RZ, 0, 0 ;  /* 0x00000000ff157431 */ /* 0x000fe200000001ff */
[----:B------:R-:W-:-:S04]  /*3a90*/  MOV R20, R2 ;  /* 0x0000000200147202 */ /* 0x000fc80000000f00 */
[----:B0-----:R-:W-:Y:S05]  /*3aa0*/  RET.REL.NODEC R20 `(_Z14GaussJordanGpuPfS_i) ;  /* 0xffffffc414547950 */ /* 0x001fea0003c3ffff */
.L_x_55:
[----:B------:R-:W-:-:S00]  /*3ab0*/  BRA `(.L_x_55) ;  /* 0xfffffffc00fc7947 */ /* 0x000fc0000383ffff */
[----:B------:R-:W-:-:S00]  /*3ac0*/  NOP ;  /* 0x0000000000007918 */ /* 0x000fc00000000000 */
        /* <DEDUP_REMOVED lines=11> */
.L_x_74:


//--------------------- .text._Z16GaussEliminationPfS_S_ii --------------------------
	.section	.text._Z16GaussEliminationPfS_S_ii,"ax",@progbits
	.align	128
        .global         _Z16GaussEliminationPfS_S_ii
        .type           _Z16GaussEliminationPfS_S_ii,@function
        .size           _Z16GaussEliminationPfS_S_ii,(.L_x_77 - _Z16GaussEliminationPfS_S_ii)
        .other          _Z16GaussEliminationPfS_S_ii,@"STO_CUDA_ENTRY STV_DEFAULT"
_Z16GaussEliminationPfS_S_ii:
.text._Z16GaussEliminationPfS_S_ii:
[----:B------:R-:W-:Y:S01]  /*0000*/  LDC R1, c[0x0][0x37c] ;  /* 0x0000df00ff017b82 */ /* 0x000fe20000000800 */
[----:B------:R-:W0:Y:S07]  /*0010*/  S2R R2, SR_TID.X ;  /* 0x0000000000027919 */ /* 0x000e2e0000002100 */
[----:B------:R-:W0:Y:S01]  /*0020*/  S2UR UR4, SR_CTAID.Y ;  /* 0x00000000000479c3 */ /* 0x000e220000002600 */
[----:B------:R-:W1:Y:S07]  /*0030*/  S2R R0, SR_CTAID.X ;  /* 0x0000000000007919 */ /* 0x000e6e0000002500 */
[----:B------:R-:W0:Y:S08]  /*0040*/  LDC R3, c[0x0][0x364] ;  /* 0x0000d900ff037b82 */ /* 0x000e300000000800 */
[----:B------:R-:W1:Y:S01]  /*0050*/  LDC.64 R8, c[0x0][0x398] ;  /* 0x0000e600ff087b82 */ /* 0x000e620000000a00 */
[----:B0-----:R-:W-:Y:S01]  /*0060*/  IMAD R3, R3, UR4, R2 ;  /* 0x0000000403037c24 */ /* 0x001fe2000f8e0202 */
[----:B-1----:R-:W-:-:S04]  /*0070*/  ISETP.NE.AND P0, PT, R0, R9, PT ;  /* 0x000000090000720c */ /* 0x002fc80003f05270 */
[----:B------:R-:W-:-:S13]  /*0080*/  ISETP.GE.OR P0, PT, R3, R8, !P0 ;  /* 0x000000080300720c */ /* 0x000fda0004706670 */
[----:B------:R-:W-:Y:S05]  /*0090*/  @P0 EXIT ;  /* 0x000000000000094d */ /* 0x000fea0003800000 */
[----:B------:R-:W0:Y:S01]  /*00a0*/  LDC.64 R6, c[0x0][0x380] ;  /* 0x0000e000ff067b82 */ /* 0x000e220000000a00 */
[----:B------:R-:W1:Y:S01]  /*00b0*/  LDCU.64 UR4, c[0x0][0x358] ;  /* 0x00006b00ff0477ac */ /* 0x000e620008000a00 */
[-CC-:B------:R-:W-:Y:S02]  /*00c0*/  IMAD R9, R9, R8.reuse, R3.reuse ;  /* 0x0000000809097224 */ /* 0x180fe400078e0203 */
[----:B------:R-:W-:-:S04]  /*00d0*/  IMAD R13, R0, R8, R3 ;  /* 0x00000008000d7224 */ /* 0x000fc800078e0203 */
[----:B------:R-:W2:Y:S08]  /*00e0*/  LDC.64 R4, c[0x0][0x390] ;  /* 0x0000e400ff047b82 */ /* 0x000eb00000000a00 */
[----:B------:R-:W3:Y:S01]  /*00f0*/  LDC.64 R10, c[0x0][0x388] ;  /* 0x0000e200ff0a7b82 */ /* 0x000ee20000000a00 */
[----:B0-----:R-:W-:-:S04]  /*0100*/  IMAD.WIDE R2, R9, 0x4, R6 ;  /* 0x0000000409027825 */ /* 0x001fc800078e0206 */
[----:B------:R-:W-:Y:S02]  /*0110*/  IMAD.WIDE.U32 R6, R13, 0x4, R6 ;  /* 0x000000040d067825 */ /* 0x000fe400078e0006 */
[----:B-1----:R-:W4:Y:S02]  /*0120*/  LDG.E R2, desc[UR4][R2.64] ;  /* 0x0000000402027981 */ /* 0x002f24000c1e1900 */
[----:B--2---:R-:W-:Y:S02]  /*0130*/  IMAD.WIDE.U32 R4, R0, 0x4, R4 ;  /* 0x0000000400047825 */ /* 0x004fe400078e0004 */
[----:B------:R-:W4:Y:S04]  /*0140*/  LDG.E R17, desc[UR4][R6.64] ;  /* 0x0000000406117981 */ /* 0x000f28000c1e1900 */
[----:B------:R-:W4:Y:S01]  /*0150*/  LDG.E R15, desc[UR4][R4.64] ;  /* 0x00000004040f7981 */ /* 0x000f22000c1e1900 */
[----:B---3--:R-:W-:-:S04]  /*0160*/  IMAD.WIDE R8, R9, 0x4, R10 ;  /* 0x0000000409087825 */ /* 0x008fc800078e020a */
[----:B------:R-:W-:-:S04]  /*0170*/  IMAD.WIDE.U32 R10, R13, 0x4, R10 ;  /* 0x000000040d0a7825 */ /* 0x000fc800078e000a */
[----:B----4-:R-:W-:-:S05]  /*0180*/  FFMA R15, -R2, R15, R17 ;  /* 0x0000000f020f7223 */ /* 0x010fca0000000111 */
[----:B------:R-:W-:Y:S04]  /*0190*/  STG.E desc[UR4][R6.64], R15 ;  /* 0x0000000f06007986 */ /* 0x000fe8000c101904 */
[----:B------:R-:W2:Y:S04]  /*01a0*/  LDG.E R13, desc[UR4][R4.64] ;  /* 0x00000004040d7981 */ /* 0x000ea8000c1e1900 */
[----:B------:R-:W2:Y:S04]  /*01b0*/  LDG.E R8, desc[UR4][R8.64] ;  /* 0x0000000408087981 */ /* 0x000ea8000c1e1900 */
[----:B------:R-:W2:Y:S02]  /*01c0*/  LDG.E R17, desc[UR4][R10.64] ;  /* 0x000000040a117981 */ /* 0x000ea4000c1e1900 */
[----:B--2---:R-:W-:-:S05]  /*01d0*/  FFMA R13, -R8, R13, R17 ;  /* 0x0000000d080d7223 */ /* 0x004fca0000000111 */
[----:B------:R-:W-:Y:S01]  /*01e0*/  STG.E desc[UR4][R10.64], R13 ;  /* 0x0000000d0a007986 */ /* 0x000fe2000c101904 */
[----:B------:R-:W-:Y:S05]  /*01f0*/  EXIT ;  /* 0x000000000000794d */ /* 0x000fea0003800000 */
.L_x_56:
        /* <DEDUP_REMOVED lines=16> */
.L_x_77:


//--------------------- .text._Z6divRowPfS_S_ii   --------------------------
	.section	.text._Z6divRowPfS_S_ii,"ax",@progbits
	.align	128
        .global         _Z6divRowPfS_S_ii
        .type           _Z6divRowPfS_S_ii,@function
        .size           _Z6divRowPfS_S_ii,(.L_x_75 - _Z6divRowPfS_S_ii)
        .other          _Z6divRowPfS_S_ii,@"STO_CUDA_ENTRY STV_DEFAULT"
_Z6divRowPfS_S_ii:
.text._Z6divRowPfS_S_ii:
[----:B------:R-:W-:Y:S01]  /*0000*/  LDC R1, c[0x0][0x37c] ;  /* 0x0000df00ff017b82 */ /* 0x000fe20000000800 */
[----:B------:R-:W0:Y:S07]  /*0010*/  S2R R3, SR_TID.X ;  /* 0x0000000000037919 */ /* 0x000e2e0000002100 */
[----:B------:R-:W0:Y:S01]  /*0020*/  S2UR UR4, SR_CTAID.X ;  /* 0x00000000000479c3 */ /* 0x000e220000002500 */
[----:B------:R-:W1:Y:S07]  /*0030*/  LDCU UR6, c[0x0][0x398] ;  /* 0x00007300ff0677ac */ /* 0x000e6e0008000800 */
[----:B------:R-:W0:Y:S02]  /*0040*/  LDC R2, c[0x0][0x360] ;  /* 0x0000d800ff027b82 */ /* 0x000e240000000800 */
[----:B0-----:R-:W-:-:S05]  /*0050*/  IMAD R2, R2, UR4, R3 ;  /* 0x0000000402027c24 */ /* 0x001fca000f8e0203 */
[----:B-1----:R-:W-:-:S13]  /*0060*/  ISETP.GE.AND P0, PT, R2, UR6, PT ;  /* 0x0000000602007c0c */ /* 0x002fda000bf06270 */
[----:B------:R-:W-:Y:S05]  /*0070*/  @P0 EXIT ;  /* 0x000000000000094d */ /* 0x000fea0003800000 */
[----:B------:R-:W0:Y:S01]  /*0080*/  LDC R7, c[0x0][0x39c] ;  /* 0x0000e700ff077b82 */ /* 0x000e220000000800 */
[----:B------:R-:W1:Y:S07]  /*0090*/  LDCU.64 UR4, c[0x0][0x358] ;  /* 0x00006b00ff0477ac */ /* 0x000e6e0008000a00 */
[----:B------:R-:W2:Y:S01]  /*00a0*/  LDC.64 R4, c[0x0][0x380] ;  /* 0x0000e000ff047b82 */ /* 0x000ea20000000a00 */
[----:B0-----:R-:W-:-:S04]  /*00b0*/  IMAD R9, R7, UR6, R7 ;  /* 0x0000000607097c24 */ /* 0x001fc8000f8e0207 */
[----:B--2---:R-:W-:-:S05]  /*00c0*/  IMAD.WIDE R8, R9, 0x4, R4 ;  /* 0x0000000409087825 */ /* 0x004fca00078e0204 */
[----:B-1----:R-:W2:Y:S01]  /*00d0*/  LDG.E R3, desc[UR4][R8.64] ;  /* 0x0000000408037981 */ /* 0x002ea2000c1e1900 */
[----:B------:R-:W-:-:S04]  /*00e0*/  IMAD R6, R7, UR6, R2 ;  /* 0x0000000607067c24 */ /* 0x000fc8000f8e0202 */
[----:B------:R-:W-:-:S05]  /*00f0*/  IMAD.WIDE R4, R6, 0x4, R4 ;  /* 0x0000000406047825 */ /* 0x000fca00078e0204 */
[----:B------:R-:W3:Y:S01]  /*0100*/  LDG.E R0, desc[UR4][R4.64] ;  /* 0x0000000404007981 */ /* 0x000ee2000c1e1900 */
[----:B------:R-:W-:Y:S01]  /*0110*/  BSSY.RECONVERGENT B0, `(.L_x_57) ;  /* 0x000000c000007945 */ /* 0x000fe20003800200 */
[----:B--2---:R-:W0:Y:S08]  /*0120*/  MUFU.RCP R10, R3 ;  /* 0x00000003000a7308 */ /* 0x004e300000001000 */
[----:B---3--:R-:W1:Y:S01]  /*0130*/  FCHK P0, R0, R3 ;  /* 0x0000000300007302 */ /* 0x008e620000000000 */
[----:B0-----:R-:W-:-:S04]  /*0140*/  FFMA R7, -R3, R10, 1 ;  /* 0x3f80000003077423 */ /* 0x001fc8000000010a */
[----:B------:R-:W-:-:S04]  /*0150*/  FFMA R7, R10, R7, R10 ;  /* 0x000000070a077223 */ /* 0x000fc8000000000a */
[----:B------:R-:W-:-:S04]  /*0160*/  FFMA R10, R0, R7, RZ ;  /* 0x00000007000a7223 */ /* 0x000fc800000000ff */
[----:B------:R-:W-:-:S04]  /*0170*/  FFMA R11, -R3, R10, R0 ;  /* 0x0000000a030b7223 */ /* 0x000fc80000000100 */
[----:B------:R-:W-:Y:S01]  /*0180*/  FFMA R11, R7, R11, R10 ;  /* 0x0000000b070b7223 */ /* 0x000fe2000000000a */
[----:B-1----:R-:W-:Y:S06]  /*0190*/  @!P0 BRA `(.L_x_58) ;  /* 0x00000000000c8947 */ /* 0x002fec0003800000 */
[----:B------:R-:W-:-:S07]  /*01a0*/  MOV R8, 0x1c0 ;  /* 0x000001c000087802 */ /* 0x000fce0000000f00 */
[----:B------:R-:W-:Y:S05]  /*01b0*/  CALL.REL.NOINC `($__internal_1_$__cuda_sm3x_div_rn_noftz_f32_slowpath) ;  /* 0x0000000000787944 */ /* 0x000fea0003c00000 */
[----:B------:R-:W-:-:S07]  /*01c0*/  IMAD.MOV.U32 R11, RZ, RZ, R0 ;  /* 0x000000ffff0b7224 */ /* 0x000fce00078e0000 */
.L_x_58:
[----:B------:R-:W-:Y:S05]  /*01d0*/  BSYNC.RECONVERGENT B0 ;  /* 0x0000000000007941 */ /* 0x000fea0003800200 */
.L_x_57:
[----:B------:R-:W0:Y:S01]  /*01e0*/  LDC.64 R8, c[0x0][0x388] ;  /* 0x0000e200ff087b82 */ /* 0x000e220000000a00 */
[----:B------:R1:W-:Y:S01]  /*01f0*/  STG.E desc[UR4][R4.64], R11 ;  /* 0x0000000b04007986 */ /* 0x0003e2000c101904 */
[----:B0-----:R-:W-:-:S05]  /*0200*/  IMAD.WIDE R6, R6, 0x4, R8 ;  /* 0x0000000406067825 */ /* 0x001fca00078e0208 */
[----:B------:R-:W2:Y:S01]  /*0210*/  LDG.E R8, desc[UR4][R6.64] ;  /* 0x0000000406087981 */ /* 0x000ea2000c1e1900 */
[----:B------:R-:W0:Y:S01]  /*0220*/  MUFU.RCP R0, R3 ;  /* 0x0000000300007308 */ /* 0x000e220000001000 */
[----:B------:R-:W-:Y:S01]  /*0230*/  BSSY.RECONVERGENT B0, `(.L_x_59) ;  /* 0x000000c000007945 */ /* 0x000fe20003800200 */
        /* <DEDUP_REMOVED lines=9> */
[----:B------:R-:W-:Y:S05]  /*02d0*/  CALL.REL.NOINC `($__internal_1_$__cuda_sm3x_div_rn_noftz_f32_slowpath) ;  /* 0x0000000000307944 */ /* 0x000fea0003c00000 */
[----:B------:R-:W-:-:S07]  /*02e0*/  IMAD.MOV.U32 R13, RZ, RZ, R0 ;  /* 0x000000ffff0d7224 */ /* 0x000fce00078e0000 */
.L_x_60:
[----:B------:R-:W-:Y:S05]  /*02f0*/  BSYNC.RECONVERGENT B0 ;  /* 0x0000000000007941 */ /* 0x000fea0003800200 */
.L_x_59:
[----:B------:R-:W0:Y:S01]  /*0300*/  LDC.64 R8, c[0x0][0x398] ;  /* 0x0000e600ff087b82 */ /* 0x000e220000000a00 */
[----:B------:R-:W-:Y:S07]  /*0310*/  STG.E desc[UR4][R6.64], R13 ;  /* 0x0000000d06007986 */ /* 0x000fee000c101904 */
[----:B------:R-:W1:Y:S01]  /*0320*/  LDC.64 R4, c[0x0][0x380] ;  /* 0x0000e000ff047b82 */ /* 0x000e620000000a00 */
[----:B0-----:R-:W-:-:S07]  /*0330*/  IMAD R3, R2, R8, R9 ;  /* 0x0000000802037224 */ /* 0x001fce00078e0209 */
[----:B------:R-:W0:Y:S01]  /*0340*/  LDC.64 R8, c[0x0][0x390] ;  /* 0x0000e400ff087b82 */ /* 0x000e220000000a00 */
[----:B-1----:R-:W-:-:S06]  /*0350*/  IMAD.WIDE R4, R3, 0x4, R4 ;  /* 0x0000000403047825 */ /* 0x002fcc00078e0204 */
[----:B------:R-:W2:Y:S01]  /*0360*/  LDG.E R5, desc[UR4][R4.64] ;  /* 0x0000000404057981 */ /* 0x000ea2000c1e1900 */
[----:B0-----:R-:W-:-:S05]  /*0370*/  IMAD.WIDE R2, R2, 0x4, R8 ;  /* 0x0000000402027825 */ /* 0x001fca00078e0208 */
[----:B--2---:R-:W-:Y:S01]  /*0380*/  STG.E desc[UR4][R2.64], R5 ;  /* 0x0000000502007986 */ /* 0x004fe2000c101904 */
[----:B------:R-:W-:Y:S05]  /*0390*/  EXIT ;  /* 0x000000000000794d */ /* 0x000fea0003800000 */
        .weak           $__internal_1_$__cuda_sm3x_div_rn_noftz_f32_slowpath
        .type           $__internal_1_$__cuda_sm3x_div_rn_noftz_f32_slowpath,@function
        .size           $__internal_1_$__cuda_sm3x_div_rn_noftz_f32_slowpath,(.L_x_75 - $__internal_1_$__cuda_sm3x_div_rn_noftz_f32_slowpath)
$__internal_1_$__cuda_sm3x_div_rn_noftz_f32_slowpath:
[--C-:B------:R-:W-:Y:S01]  /*03a0*/  SHF.R.U32.HI R10, RZ, 0x17, R3.reuse ;  /* 0x00000017ff0a7819 */ /* 0x100fe20000011603 */
[----:B------:R-:W-:Y:S01]  /*03b0*/  BSSY.RECONVERGENT B1, `(.L_x_61) ;  /* 0x0000063000017945 */ /* 0x000fe20003800200 */
[----:B------:R-:W-:Y:S01]  /*03c0*/  SHF.R.U32.HI R9, RZ, 0x17, R0 ;  /* 0x00000017ff097819 */ /* 0x000fe20000011600 */
[----:B------:R-:W-:Y:S01]  /*03d0*/  IMAD.MOV.U32 R11, RZ, RZ, R3 ;  /* 0x000000ffff0b7224 */ /* 0x000fe200078e0003 */
[----:B------:R-:W-:Y:S02]  /*03e0*/  LOP3.LUT R10, R10, 0xff, RZ, 0xc0, !PT ;  /* 0x000000ff0a0a7812 */ /* 0x000fe400078ec0ff */
[----:B------:R-:W-:-:S03]  /*03f0*/  LOP3.LUT R14, R9, 0xff, RZ, 0xc0, !PT ;  /* 0x000000ff090e7812 */ /* 0x000fc600078ec0ff */
[----:B------:R-:W-:Y:S02]  /*0400*/  VIADD R13, R10, 0xffffffff ;  /* 0xffffffff0a0d7836 */ /* 0x000fe40000000000 */
[----:B------:R-:W-:-:S03]  /*0410*/  VIADD R12, R14, 0xffffffff ;  /* 0xffffffff0e0c7836 */ /* 0x000fc60000000000 */
        /* <DEDUP_REMOVED lines=10> */
[C---:B------:R-:W-:Y:S02]  /*04c0*/  FSETP.NEU.FTZ.AND P2, PT, |R0|.reuse, +INF , PT ;  /* 0x7f8000000000780b */ /* 0x040fe40003f5d200 */
        /* <DEDUP_REMOVED lines=11> */
[----:B------:R-:W-:Y:S02]  /*0580*/  @P0 IMAD.MOV.U32 R9, RZ, RZ, RZ ;  /* 0x000000ffff090224 */ /* 0x000fe400078e00ff */
[----:B------:R-:W-:Y:S01]  /*0590*/  @!P0 FFMA R0, R0, 1.84467440737095516160e+19, RZ ;  /* 0x5f80000000008823 */ /* 0x000fe200000000ff */
[----:B------:R-:W-:Y:S02]  /*05a0*/  @!P0 IMAD.MOV.U32 R9, RZ, RZ, -0x40 ;  /* 0xffffffc0ff098424 */ /* 0x000fe400078e00ff */
[----:B------:R-:W-:Y:S02]  /*05b0*/  @!P1 FFMA R11, R3, 1.84467440737095516160e+19, RZ ;  /* 0x5f800000030b9823 */ /* 0x000fe400000000ff */
[----:B------:R-:W-:-:S07]  /*05c0*/  @!P1 VIADD R9, R9, 0x40 ;  /* 0x0000004009099836 */ /* 0x000fce0000000000 */
.L_x_62:
[----:B------:R-:W-:Y:S01]  /*05d0*/  LEA R12, R10, 0xc0800000, 0x17 ;  /* 0xc08000000a0c7811 */ /* 0x000fe200078eb8ff */
[----:B------:R-:W-:Y:S04]  /*05e0*/  BSSY.RECONVERGENT B2, `(.L_x_67) ;  /* 0x0000036000027945 */ /* 0x000fe80003800200 */
[----:B------:R-:W-:Y:S01]  /*05f0*/  IMAD.IADD R12, R11, 0x1, -R12 ;  /* 0x000000010b0c7824 */ /* 0x000fe200078e0a0c */
[----:B------:R-:W-:-:S03]  /*0600*/  IADD3 R11, PT, PT, R14, -0x7f, RZ ;  /* 0xffffff810e0b7810 */ /* 0x000fc60007ffe0ff */
[----:B------:R0:W1:Y:S01]  /*0610*/  MUFU.RCP R13, R12 ;  /* 0x0000000c000d7308 */ /* 0x0000620000001000 */
[----:B------:R-:W-:Y:S01]  /*0620*/  FADD.FTZ R15, -R12, -RZ ;  /* 0x800000ff0c0f7221 */ /* 0x000fe20000010100 */
[C---:B------:R-:W-:Y:S01]  /*0630*/  IMAD R0, R11.reuse, -0x800000, R0 ;  /* 0xff8000000b007824 */ /* 0x040fe200078e0200 */
[----:B0-----:R-:W-:-:S05]  /*0640*/  IADD3 R12, PT, PT, R11, 0x7f, -R10 ;  /* 0x0000007f0b0c7810 */ /* 0x001fca0007ffe80a */
[----:B------:R-:W-:Y:S02]  /*0650*/  IMAD.IADD R9, R12, 0x1, R9 ;  /* 0x000000010c097824 */ /* 0x000fe400078e0209 */
[----:B-1----:R-:W-:-:S04]  /*0660*/  FFMA R14, R13, R15, 1 ;  /* 0x3f8000000d0e7423 */ /* 0x002fc8000000000f */
        /* <DEDUP_REMOVED lines=8> */
[----:B------:R-:W-:-:S04]  /*06f0*/  IMAD.IADD R15, R10, 0x1, R9 ;  /* 0x000000010a0f7824 */ /* 0x000fc800078e0209 */
[----:B------:R-:W-:-:S05]  /*0700*/  VIADD R10, R15, 0xffffffff ;  /* 0xffffffff0f0a7836 */ /* 0x000fca0000000000 */
        /* <DEDUP_REMOVED lines=10> */
[C---:B------:R-:W-:Y:S02]  /*07b0*/  VIADD R12, R15.reuse, 0x20 ;  /* 0x000000200f0c7836 */ /* 0x040fe40000000000 */
[CCC-:B------:R-:W-:Y:S01]  /*07c0*/  FFMA.RM R10, R16.reuse, R14.reuse, R13.reuse ;  /* 0x0000000e100a7223 */ /* 0x1c0fe2000000400d */
[----:B------:R-:W-:Y:S02]  /*07d0*/  ISETP.NE.AND P2, PT, R15, RZ, PT ;  /* 0x000000ff0f00720c */ /* 0x000fe40003f45270 */
[----:B------:R-:W-:Y:S01]  /*07e0*/  LOP3.LUT R11, R9, 0x7fffff, RZ, 0xc0, !PT ;  /* 0x007fffff090b7812 */ /* 0x000fe200078ec0ff */
[----:B------:R-:W-:Y:S01]  /*07f0*/  FFMA.RP R9, R16, R14, R13 ;  /* 0x0000000e10097223 */ /* 0x000fe2000000800d */
[----:B------:R-:W-:Y:S02]  /*0800*/  ISETP.NE.AND P1, PT, R15, RZ, PT ;  /* 0x000000ff0f00720c */ /* 0x000fe40003f25270 */
[----:B------:R-:W-:-:S02]  /*0810*/  LOP3.LUT R11, R11, 0x800000, RZ, 0xfc, !PT ;  /* 0x008000000b0b7812 */ /* 0x000fc400078efcff */
        /* <DEDUP_REMOVED lines=14> */
.L_x_69:
[----:B------:R-:W-:-:S04]  /*0900*/  LOP3.LUT R0, R0, 0x80000000, RZ, 0xc0, !PT ;  /* 0x8000000000007812 */ /* 0x000fc800078ec0ff */
[----:B------:R-:W-:Y:S01]  /*0910*/  LOP3.LUT R0, R0, 0x7f800000, RZ, 0xfc, !PT ;  /* 0x7f80000000007812 */ /* 0x000fe200078efcff */
[----:B------:R-:W-:Y:S06]  /*0920*/  BRA `(.L_x_70) ;  /* 0x0000000000047947 */ /* 0x000fec0003800000 */
.L_x_68:
[----:B------:R-:W-:-:S07]  /*0930*/  IMAD R0, R9, 0x800000, R0 ;  /* 0x0080000009007824 */ /* 0x000fce00078e0200 */
.L_x_70:
[----:B------:R-:W-:Y:S05]  /*0940*/  BSYNC.RECONVERGENT B2 ;  /* 0x0000000000027941 */ /* 0x000fea0003800200 */
.L_x_67:
[----:B------:R-:W-:Y:S05]  /*0950*/  BRA `(.L_x_71) ;  /* 0x0000000000207947 */ /* 0x000fea0003800000 */
.L_x_66:
[----:B------:R-:W-:-:S04]  /*0960*/  LOP3.LUT R0, R11, 0x80000000, R0, 0x48, !PT ;  /* 0x800000000b007812 */ /* 0x000fc800078e4800 */
[----:B------:R-:W-:Y:S01]  /*0970*/  LOP3.LUT R0, R0, 0x7f800000, RZ, 0xfc, !PT ;  /* 0x7f80000000007812 */ /* 0x000fe200078efcff */
[----:B------:R-:W-:Y:S06]  /*0980*/  BRA `(.L_x_71) ;  /* 0x0000000000147947 */ /* 0x000fec0003800000 */
.L_x_65:
[----:B------:R-:W-:Y:S01]  /*0990*/  LOP3.LUT R0, R11, 0x80000000, R0, 0x48, !PT ;  /* 0x800000000b007812 */ /* 0x000fe200078e4800 */
[----:B------:R-:W-:Y:S06]  /*09a0*/  BRA `(.L_x_71) ;  /* 0x00000000000c7947 */ /* 0x000fec0003800000 */
.L_x_64:
[----:B------:R-:W0:Y:S01]  /*09b0*/  MUFU.RSQ R0, -QNAN ;  /* 0xffc0000000007908 */ /* 0x000e220000001400 */
[----:B------:R-:W-:Y:S05]  /*09c0*/  BRA `(.L_x_71) ;  /* 0x0000000000047947 */ /* 0x000fea0003800000 */
.L_x_63:
[----:B------:R-:W-:-:S07]  /*09d0*/  FADD.FTZ R0, R0, R3 ;  /* 0x0000000300007221 */ /* 0x000fce0000010000 */
.L_x_71:
[----:B------:R-:W-:Y:S05]  /*09e0*/  BSYNC.RECONVERGENT B1 ;  /* 0x0000000000017941 */ /* 0x000fea0003800200 */
.L_x_61:
[----:B------:R-:W-:-:S04]  /*09f0*/  IMAD.MOV.U32 R9, RZ, RZ, 0x0 ;  /* 0x00000000ff097424 */ /* 0x000fc800078e00ff */
[----:B0-----:R-:W-:Y:S05]  /*0a00*/  RET.REL.NODEC R8 `(_Z6divRowPfS_S_ii) ;  /* 0xfffffff4087c7950 */ /* 0x001fea0003c3ffff */
.L_x_72:
        /* <DEDUP_REMOVED lines=15> */
.L_x_75:


//--------------------- .text._Z5mkidePfi         --------------------------
	.section	.text._Z5mkidePfi,"ax",@progbits
	.align	128
        .global         _Z5mkidePfi
        .type           _Z5mkidePfi,@function
        .size           _Z5mkidePfi,(.L_x_79 - _Z5mkidePfi)
        .other          _Z5mkidePfi,@"STO_CUDA_ENTRY STV_DEFAULT"
_Z5mkidePfi:
.text._Z5mkidePfi:
[----:B------:R-:W-:Y:S01]  /*0000*/  LDC R1, c[0x0][0x37c] ;  /* 0x0000df00ff017b82 */ /* 0x000fe20000000800 */
[----:B------:R-:W0:Y:S07]  /*0010*/  S2R R5, SR_TID.X ;  /* 0x0000000000057919 */ /* 0x000e2e0000002100 */
[----:B------:R-:W0:Y:S01]  /*0020*/  S2UR UR6, SR_CTAID.X ;  /* 0x00000000000679c3 */ /* 0x000e220000002500 */
[----:B------:R-:W1:Y:S01]  /*0030*/  LDCU UR7, c[0x0][0x388] ;  /* 0x00007100ff0777ac */ /* 0x000e620008000800 */
[----:B------:R-:W-:Y:S01]  /*0040*/  HFMA2 R7, -RZ, RZ, 1.875, 0 ;  /* 0x3f800000ff077431 */ /* 0x000fe200000001ff */
[----:B------:R-:W2:Y:S05]  /*0050*/  LDCU.64 UR4, c[0x0][0x358] ;  /* 0x00006b00ff0477ac */ /* 0x000eaa0008000a00 */
[----:B------:R-:W0:Y:S08]  /*0060*/  LDC R0, c[0x0][0x360] ;  /* 0x0000d800ff007b82 */ /* 0x000e300000000800 */
[----:B------:R-:W3:Y:S01]  /*0070*/  LDC.64 R2, c[0x0][0x380] ;  /* 0x0000e000ff027b82 */ /* 0x000ee20000000a00 */
[----:B0-----:R-:W-:-:S04]  /*0080*/  IMAD R0, R0, UR6, R5 ;  /* 0x0000000600007c24 */ /* 0x001fc8000f8e0205 */
[----:B-1----:R-:W-:-:S04]  /*0090*/  IMAD R5, R0, UR7, R0 ;  /* 0x0000000700057c24 */ /* 0x002fc8000f8e0200 */
[----:B---3--:R-:W-:-:S05]  /*00a0*/  IMAD.WIDE R2, R5, 0x4, R2 ;  /* 0x0000000405027825 */ /* 0x008fca00078e0202 */
[----:B--2---:R-:W-:Y:S01]  /*00b0*/  STG.E desc[UR4][R2.64], R7 ;  /* 0x0000000702007986 */ /* 0x004fe2000c101904 */
[----:B------:R-:W-:Y:S05]  /*00c0*/  EXIT ;  /* 0x000000000000794d */ /* 0x000fea0003800000 */
.L_x_73:
        /* <DEDUP_REMOVED lines=11> */
.L_x_79:


//--------------------- .nv.shared.reserved.0     --------------------------
	.section	.nv.shared.reserved.0,"aw",@nobits
	.weak		__nv_reservedSMEM_offset_0_alias
	.size		__nv_reservedSMEM_offset_0_alias, 0, 64
	.other		__nv_reservedSMEM_offset_0_alias,@"STO_CUDA_RESERVED_SHARED STV_DEFAULT"
__nv_reservedSMEM_offset_0_alias:
	.zero		0
	.zero		64


//--------------------- .nv.constant0._Z14GaussJordanGpuPfS_i --------------------------
	.section	.nv.constant0._Z14GaussJordanGpuPfS_i,"a",@progbits
	.sectionflags	@""
	.align	4
.nv.constant0._Z14GaussJordanGpuPfS_i:
	.zero		916


//--------------------- .nv.constant0._Z16GaussEliminationPfS_S_ii --------------------------
	.section	.nv.constant0._Z16GaussEliminationPfS_S_ii,"a",@progbits
	.sectionflags	@""
	.align	4
.nv.constant0._Z16GaussEliminationPfS_S_ii:
	.zero		928


//--------------------- .nv.constant0._Z6divRowPfS_S_ii --------------------------
	.section	.nv.constant0._Z6divRowPfS_S_ii,"a",@progbits
	.sectionflags	@""
	.align	4
.nv.constant0._Z6divRowPfS_S_ii:
	.zero		928


//--------------------- .nv.constant0._Z5mkidePfi --------------------------
	.section	.nv.constant0._Z5mkidePfi,"a",@progbits
	.sectionflags	@""
	.align	4
.nv.constant0._Z5mkidePfi:
	.zero		908


//--------------------- SYMBOLS --------------------------

	.type		.nv.reservedSmem.offset0,@object
	.size		.nv.reservedSmem.offset0,0x4
